// auto-generated by cutlass_sweep.gemm — config: {"arch": "sm_90", "cluster_m": 1, "cluster_n": 1, "dtype": "e4m3", "stages": 5, "tile_k": 64, "tile_m": 128, "tile_n": 64}
#include "cutlass/cutlass.h"
#include "cutlass/gemm/collective/collective_builder.hpp"
#include "cutlass/gemm/device/gemm_universal_adapter.h"
#include "cutlass/gemm/kernel/gemm_universal.hpp"
#include "cutlass/epilogue/collective/collective_builder.hpp"

using ElemA = cutlass::float_e4m3_t;
using ElemB = cutlass::float_e4m3_t;
using ElemCD = cutlass::float_e4m3_t;
using Acc  = float;
using TileShape    = cute::Shape<cute::_128, cute::_64, cute::_64>;
using ClusterShape = cute::Shape<cute::_1, cute::_1, cute::_1>;

using CollectiveEpilogue = typename cutlass::epilogue::collective::CollectiveBuilder<
    cutlass::arch::Sm90, cutlass::arch::OpClassTensorOp,
    TileShape, ClusterShape,
    cutlass::epilogue::collective::EpilogueTileAuto,
    Acc, Acc,
    ElemCD, cutlass::layout::RowMajor, 128 / cutlass::sizeof_bits<ElemCD>::value,
    ElemCD, cutlass::layout::RowMajor, 128 / cutlass::sizeof_bits<ElemCD>::value,
    cutlass::epilogue::collective::EpilogueScheduleAuto
  >::CollectiveOp;

using CollectiveMainloop = typename cutlass::gemm::collective::CollectiveBuilder<
    cutlass::arch::Sm90, cutlass::arch::OpClassTensorOp,
    ElemA, cutlass::layout::RowMajor, 128 / cutlass::sizeof_bits<ElemA>::value,
    ElemB, cutlass::layout::ColumnMajor, 128 / cutlass::sizeof_bits<ElemB>::value,
    Acc,
    TileShape, ClusterShape,
    cutlass::gemm::collective::StageCount<5>,
    cutlass::gemm::collective::KernelScheduleAuto
  >::CollectiveOp;

using GemmKernel = cutlass::gemm::kernel::GemmUniversal<
    cute::Shape<int,int,int,int>,
    CollectiveMainloop,
    CollectiveEpilogue
>;
using Gemm = cutlass::gemm::device::GemmUniversalAdapter<GemmKernel>;

// Force the device kernel symbol into the cubin without needing a host main.
auto* _anchor = &cutlass::device_kernel<GemmKernel>;


// ===== COMPILED SASS (sm_90a) =====

	.target	sm_90a

	.elftype	@"ET_EXEC"


//--------------------- .note.nv.tkinfo           --------------------------
	.section	.note.nv.tkinfo,"",@"SHT_NOTE"
	.sectionflags	@"SHF_NOTE_NV_TKINFO"
	.tkinfo
        /*0018*/ 	.word	0x00000002
        /*0030*/ 	.string	""
        /*0030*/ 	.string	"ptxas"
        /*0030*/ 	.string	"Cuda compilation tools, release 13.0, V13.0.88"
        /*0030*/ 	.string	"Build cuda_13.0.r13.0/compiler.36424714_0"
        /*0030*/ 	.string	"-arch sm_90a -m 64 "



//--------------------- .note.nv.cuinfo           --------------------------
	.section	.note.nv.cuinfo,"",@"SHT_NOTE"
	.sectionflags	@"SHF_NOTE_NV_CUINFO"
        /*0018*/ 	.short	0x0002
        /*001a*/ 	.short	0x005a
        /*001c*/ 	.short	0x0082
	.zero		2


//--------------------- .nv.info                  --------------------------
	.section	.nv.info,"",@"SHT_CUDA_INFO"
	.align	4


	//----- nvinfo : EIATTR_REGCOUNT
	.align		4
        /*0000*/ 	.byte	0x04, 0x2f
        /*0002*/ 	.short	(.L_12 - .L_11)
	.align		4
.L_11:
        /*0004*/ 	.word	index@(_ZN7cutlass13device_kernelINS_4gemm6kernel13GemmUniversalIN4cute5tupleIJiiiiEEENS1_10collective13CollectiveMmaINS1_37MainloopSm90TmaGmmaWarpSpecializedFP8ILi5ENS5_IJNS4_1CILi1EEESB_SB_EEENS1_35KernelTmaWarpSpecializedCooperativeEEENS5_IJNSA_ILi128EEENSA_ILi64EEESG_EEENS_12float_e4m3_tENS5_IJlSB_lEEESI_SJ_NS4_8TiledMMAINS4_8MMA_AtomIJNS4_4SM904GMMA30MMA_64x64x32_F32E4M3E4M3_SS_TNILNSN_7ScaleInE1ELSP_1EEEEEENS4_6LayoutINS5_IJNSA_ILi2EEESB_SB_EEENS5_IJSB_NSA_ILi0EEESV_EEEEENS5_IJNS4_10UnderscoreESY_SY_EEEEENS4_13SM90_TMA_LOADENS4_14ComposedLayoutINS4_7SwizzleILi2ELi4ELi3EEENS4_18smem_ptr_flag_bitsILi8EEENSS_INS5_IJNSA_ILi8EEESG_EEENS5_IJSG_SB_EEEEEEEvNS4_8identityES11_S1B_vS1C_EENS_8epilogue10collective6detail29Sm90TmaWarpSpecializedAdapterINS1F_15DefaultEpilogueISI_SJ_SJ_NS1E_6thread17LinearCombinationISI_Li1EffLNS1J_9ScaleType4KindE0ELNS_15FloatRoundStyleE2ESI_EENS1_15EpilogueDefaultEEEEEvvEEEEvNT_6ParamsE)
        /*0008*/ 	.word	0x000000a8


	//----- nvinfo : EIATTR_FRAME_SIZE
	.align		4
.L_12:
        /*000c*/ 	.byte	0x04, 0x11
        /*000e*/ 	.short	(.L_14 - .L_13)
	.align		4
.L_13:
        /*0010*/ 	.word	index@(_ZN7cutlass13device_kernelINS_4gemm6kernel13GemmUniversalIN4cute5tupleIJiiiiEEENS1_10collective13CollectiveMmaINS1_37MainloopSm90TmaGmmaWarpSpecializedFP8ILi5ENS5_IJNS4_1CILi1EEESB_SB_EEENS1_35KernelTmaWarpSpecializedCooperativeEEENS5_IJNSA_ILi128EEENSA_ILi64EEESG_EEENS_12float_e4m3_tENS5_IJlSB_lEEESI_SJ_NS4_8TiledMMAINS4_8MMA_AtomIJNS4_4SM904GMMA30MMA_64x64x32_F32E4M3E4M3_SS_TNILNSN_7ScaleInE1ELSP_1EEEEEENS4_6LayoutINS5_IJNSA_ILi2EEESB_SB_EEENS5_IJSB_NSA_ILi0EEESV_EEEEENS5_IJNS4_10UnderscoreESY_SY_EEEEENS4_13SM90_TMA_LOADENS4_14ComposedLayoutINS4_7SwizzleILi2ELi4ELi3EEENS4_18smem_ptr_flag_bitsILi8EEENSS_INS5_IJNSA_ILi8EEESG_EEENS5_IJSG_SB_EEEEEEEvNS4_8identityES11_S1B_vS1C_EENS_8epilogue10collective6detail29Sm90TmaWarpSpecializedAdapterINS1F_15DefaultEpilogueISI_SJ_SJ_NS1E_6thread17LinearCombinationISI_Li1EffLNS1J_9ScaleType4KindE0ELNS_15FloatRoundStyleE2ESI_EENS1_15EpilogueDefaultEEEEEvvEEEEvNT_6ParamsE)
        /*0014*/ 	.word	0x00000000


	//----- nvinfo : EIATTR_MIN_STACK_SIZE
	.align		4
.L_14:
        /*0018*/ 	.byte	0x04, 0x12
        /*001a*/ 	.short	(.L_16 - .L_15)
	.align		4
.L_15:
        /*001c*/ 	.word	index@(_ZN7cutlass13device_kernelINS_4gemm6kernel13GemmUniversalIN4cute5tupleIJiiiiEEENS1_10collective13CollectiveMmaINS1_37MainloopSm90TmaGmmaWarpSpecializedFP8ILi5ENS5_IJNS4_1CILi1EEESB_SB_EEENS1_35KernelTmaWarpSpecializedCooperativeEEENS5_IJNSA_ILi128EEENSA_ILi64EEESG_EEENS_12float_e4m3_tENS5_IJlSB_lEEESI_SJ_NS4_8TiledMMAINS4_8MMA_AtomIJNS4_4SM904GMMA30MMA_64x64x32_F32E4M3E4M3_SS_TNILNSN_7ScaleInE1ELSP_1EEEEEENS4_6LayoutINS5_IJNSA_ILi2EEESB_SB_EEENS5_IJSB_NSA_ILi0EEESV_EEEEENS5_IJNS4_10UnderscoreESY_SY_EEEEENS4_13SM90_TMA_LOADENS4_14ComposedLayoutINS4_7SwizzleILi2ELi4ELi3EEENS4_18smem_ptr_flag_bitsILi8EEENSS_INS5_IJNSA_ILi8EEESG_EEENS5_IJSG_SB_EEEEEEEvNS4_8identityES11_S1B_vS1C_EENS_8epilogue10collective6detail29Sm90TmaWarpSpecializedAdapterINS1F_15DefaultEpilogueISI_SJ_SJ_NS1E_6thread17LinearCombinationISI_Li1EffLNS1J_9ScaleType4KindE0ELNS_15FloatRoundStyleE2ESI_EENS1_15EpilogueDefaultEEEEEvvEEEEvNT_6ParamsE)
        /*0020*/ 	.word	0x00000000
.L_16:


//--------------------- .nv.compat                --------------------------
	.section	.nv.compat,"",@"SHT_CUDA_COMPAT_INFO"
	.align	4
        /*0000*/ 	.byte	0x02, 0x09, 0x01, 0x00, 0x02, 0x02, 0x04, 0x00, 0x02, 0x05, 0x05, 0x00, 0x03, 0x07, 0x01, 0x01
        /*0010*/ 	.byte	0x02, 0x03, 0x01, 0x00, 0x02, 0x06, 0x01, 0x00, 0x04, 0x0b, 0x08, 0x00, 0x00, 0x00, 0x00, 0x00
        /*0020*/ 	.byte	0x00, 0x00, 0x00, 0x00


//--------------------- .nv.info._ZN7cutlass13device_kernelINS_4gemm6kernel13GemmUniversalIN4cute5tupleIJiiiiEEENS1_10collective13CollectiveMmaINS1_37MainloopSm90TmaGmmaWarpSpecializedFP8ILi5ENS5_IJNS4_1CILi1EEESB_SB_EEENS1_35KernelTmaWarpSpecializedCooperativeEEENS5_IJNSA_ILi128EEENSA_ILi64EEESG_EEENS_12float_e4m3_tENS5_IJlSB_lEEESI_SJ_NS4_8TiledMMAINS4_8MMA_AtomIJNS4_4SM904GMMA30MMA_64x64x32_F32E4M3E4M3_SS_TNILNSN_7ScaleInE1ELSP_1EEEEEENS4_6LayoutINS5_IJNSA_ILi2EEESB_SB_EEENS5_IJSB_NSA_ILi0EEESV_EEEEENS5_IJNS4_10UnderscoreESY_SY_EEEEENS4_13SM90_TMA_LOADENS4_14ComposedLayoutINS4_7SwizzleILi2ELi4ELi3EEENS4_18smem_ptr_flag_bitsILi8EEENSS_INS5_IJNSA_ILi8EEESG_EEENS5_IJSG_SB_EEEEEEEvNS4_8identityES11_S1B_vS1C_EENS_8epilogue10collective6detail29Sm90TmaWarpSpecializedAdapterINS1F_15DefaultEpilogueISI_SJ_SJ_NS1E_6thread17LinearCombinationISI_Li1EffLNS1J_9ScaleType4KindE0ELNS_15FloatRoundStyleE2ESI_EENS1_15EpilogueDefaultEEEEEvvEEEEvNT_6ParamsE --------------------------
	.section	.nv.info._ZN7cutlass13device_kernelINS_4gemm6kernel13GemmUniversalIN4cute5tupleIJiiiiEEENS1_10collective13CollectiveMmaINS1_37MainloopSm90TmaGmmaWarpSpecializedFP8ILi5ENS5_IJNS4_1CILi1EEESB_SB_EEENS1_35KernelTmaWarpSpecializedCooperativeEEENS5_IJNSA_ILi128EEENSA_ILi64EEESG_EEENS_12float_e4m3_tENS5_IJlSB_lEEESI_SJ_NS4_8TiledMMAINS4_8MMA_AtomIJNS4_4SM904GMMA30MMA_64x64x32_F32E4M3E4M3_SS_TNILNSN_7ScaleInE1ELSP_1EEEEEENS4_6LayoutINS5_IJNSA_ILi2EEESB_SB_EEENS5_IJSB_NSA_ILi0EEESV_EEEEENS5_IJNS4_10UnderscoreESY_SY_EEEEENS4_13SM90_TMA_LOADENS4_14ComposedLayoutINS4_7SwizzleILi2ELi4ELi3EEENS4_18smem_ptr_flag_bitsILi8EEENSS_INS5_IJNSA_ILi8EEESG_EEENS5_IJSG_SB_EEEEEEEvNS4_8identityES11_S1B_vS1C_EENS_8epilogue10collective6detail29Sm90TmaWarpSpecializedAdapterINS1F_15DefaultEpilogueISI_SJ_SJ_NS1E_6thread17LinearCombinationISI_Li1EffLNS1J_9ScaleType4KindE0ELNS_15FloatRoundStyleE2ESI_EENS1_15EpilogueDefaultEEEEEvvEEEEvNT_6ParamsE,"",@"SHT_CUDA_INFO"
	.sectionflags	@""
	.align	4


	//----- nvinfo : EIATTR_CUDA_API_VERSION
	.align		4
        /*0000*/ 	.byte	0x04, 0x37
        /*0002*/ 	.short	(.L_18 - .L_17)
.L_17:
        /*0004*/ 	.word	0x00000082


	//----- nvinfo : EIATTR_KPARAM_INFO
	.align		4
.L_18:
        /*0008*/ 	.byte	0x04, 0x17
        /*000a*/ 	.short	(.L_20 - .L_19)
.L_19:
        /*000c*/ 	.word	0x00000000
        /*0010*/ 	.short	0x0000
        /*0012*/ 	.short	0x0070
        /*0014*/ 	.byte	0x00, 0xf0, 0x01, 0x10


	//----- nvinfo : EIATTR_SPARSE_MMA_MASK
	.align		4
.L_20:
        /*0018*/ 	.byte	0x03, 0x50
        /*001a*/ 	.short	0x0000


	//----- nvinfo : EIATTR_MAXREG_COUNT
	.align		4
        /*001c*/ 	.byte	0x03, 0x1b
        /*001e*/ 	.short	0x00a8


	//----- nvinfo : EIATTR_NUM_BARRIERS
	.align		4
        /*0020*/ 	.byte	0x02, 0x4c
        /*0022*/ 	.byte	0x01
	.zero		1


	//----- nvinfo : EIATTR_MERCURY_ISA_VERSION
	.align		4
        /*0024*/ 	.byte	0x03, 0x5f
        /*0026*/ 	.short	0x0101


	//----- nvinfo : EIATTR_INT_WARP_WIDE_INSTR_OFFSETS
	.align		4
        /*0028*/ 	.byte	0x04, 0x31
        /*002a*/ 	.short	(.L_22 - .L_21)


	//   ....[0]....
.L_21:
        /*002c*/ 	.word	0x000003c0


	//   ....[1]....
        /*0030*/ 	.word	0x000003d0


	//   ....[2]....
        /*0034*/ 	.word	0x000004e0


	//----- nvinfo : EIATTR_COOP_GROUP_MASK_REGIDS
	.align		4
.L_22:
        /*0038*/ 	.byte	0x04, 0x29
        /*003a*/ 	.short	(.L_24 - .L_23)


	//   ....[0]....
.L_23:
        /*003c*/ 	.word	0xffffffff


	//   ....[1]....
        /*0040*/ 	.word	0xffffffff


	//   ....[2]....
        /*0044*/ 	.word	0xffffffff


	//   ....[3]....
        /*0048*/ 	.word	0xffffffff


	//   ....[4]....
        /*004c*/ 	.word	0xffffffff


	//----- nvinfo : EIATTR_COOP_GROUP_INSTR_OFFSETS
	.align		4
.L_24:
        /*0050*/ 	.byte	0x04, 0x28
        /*0052*/ 	.short	(.L_26 - .L_25)


	//   ....[0]....
.L_25:
        /*0054*/ 	.word	0x00000060


	//   ....[1]....
        /*0058*/ 	.word	0x00000070


	//   ....[2]....
        /*005c*/ 	.word	0x00000130


	//   ....[3]....
        /*0060*/ 	.word	0x000002e0


	//   ....[4]....
        /*0064*/ 	.word	0x00001000


	//----- nvinfo : EIATTR_REG_RECONFIG
	.align		4
.L_26:
        /*0068*/ 	.byte	0x01, 0x54
	.zero		2


	//----- nvinfo : EIATTR_MBARRIER_INSTR_OFFSETS
	.align		4
        /*006c*/ 	.byte	0x04, 0x39
        /*006e*/ 	.short	(.L_28 - .L_27)


	//   ....[0]....
.L_27:
        /*0070*/ 	.word	0x00000230
        /*0074*/ 	.word	0x000000ff
        /*0078*/ 	.word	0x00000000
        /*007c*/ 	.short	0x0100
        /*007e*/ 	.byte	0x08
	.zero		1


	//   ....[1]....
        /*0080*/ 	.word	0x00000240
        /*0084*/ 	.word	0x000000ff
        /*0088*/ 	.word	0x00000028
        /*008c*/ 	.short	0x0100
        /*008e*/ 	.byte	0x08
	.zero		1


	//   ....[2]....
        /*0090*/ 	.word	0x00000250
        /*0094*/ 	.word	0x000000ff
        /*0098*/ 	.word	0x00000008
        /*009c*/ 	.short	0x0100
        /*009e*/ 	.byte	0x08
	.zero		1


	//   ....[3]....
        /*00a0*/ 	.word	0x00000260
        /*00a4*/ 	.word	0x000000ff
        /*00a8*/ 	.word	0x00000030
        /*00ac*/ 	.short	0x0100
        /*00ae*/ 	.byte	0x08
	.zero		1


	//   ....[4]....
        /*00b0*/ 	.word	0x00000270
        /*00b4*/ 	.word	0x000000ff
        /*00b8*/ 	.word	0x00000010
        /*00bc*/ 	.short	0x0100
        /*00be*/ 	.byte	0x08
	.zero		1


	//   ....[5]....
        /*00c0*/ 	.word	0x00000280
        /*00c4*/ 	.word	0x000000ff
        /*00c8*/ 	.word	0x00000038
        /*00cc*/ 	.short	0x0100
        /*00ce*/ 	.byte	0x08
	.zero		1


	//   ....[6]....
        /*00d0*/ 	.word	0x00000290
        /*00d4*/ 	.word	0x000000ff
        /*00d8*/ 	.word	0x00000018
        /*00dc*/ 	.short	0x0100
        /*00de*/ 	.byte	0x08
	.zero		1


	//   ....[7]....
        /*00e0*/ 	.word	0x000002a0
        /*00e4*/ 	.word	0x000000ff
        /*00e8*/ 	.word	0x00000040
        /*00ec*/ 	.short	0x0100
        /*00ee*/ 	.byte	0x08
	.zero		1


	//   ....[8]....
        /*00f0*/ 	.word	0x000002b0
        /*00f4*/ 	.word	0x000000ff
        /*00f8*/ 	.word	0x00000020
        /*00fc*/ 	.short	0x0100
        /*00fe*/ 	.byte	0x08
	.zero		1


	//   ....[9]....
        /*0100*/ 	.word	0x000002c0
        /*0104*/ 	.word	0x000000ff
        /*0108*/ 	.word	0x00000048
        /*010c*/ 	.short	0x0100
        /*010e*/ 	.byte	0x08
	.zero		1


	//   ....[10]....
        /*0110*/ 	.word	0x00000550
        /*0114*/ 	.word	0x000000ff
        /*0118*/ 	.word	0x00000060
        /*011c*/ 	.short	0x0100
        /*011e*/ 	.byte	0x06
	.zero		1


	//   ....[11]....
        /*0120*/ 	.word	0x000005b0
        /*0124*/ 	.word	0x000000ff
        /*0128*/ 	.word	0x00000068
        /*012c*/ 	.short	0x0100
        /*012e*/ 	.byte	0x06
	.zero		1


	//   ....[12]....
        /*0130*/ 	.word	0x00001330
        /*0134*/ 	.word	0x000000ff
        /*0138*/ 	.word	0x00000000
        /*013c*/ 	.short	0x010a
        /*013e*/ 	.byte	0x06
	.zero		1


	//   ....[13]....
        /*0140*/ 	.word	0x00001370
        /*0144*/ 	.word	0x000000ff
        /*0148*/ 	.word	0x00000000
        /*014c*/ 	.short	0x010a
        /*014e*/ 	.byte	0x06
	.zero		1


	//   ....[14]....
        /*0150*/ 	.word	0x000019a0
        /*0154*/ 	.word	0x000000ff
        /*0158*/ 	.word	0x00000000
        /*015c*/ 	.short	0x010a
        /*015e*/ 	.byte	0x0c
	.zero		1


	//   ....[15]....
        /*0160*/ 	.word	0x000019e0
        /*0164*/ 	.word	0x000000ff
        /*0168*/ 	.word	0x00000000
        /*016c*/ 	.short	0x010a
        /*016e*/ 	.byte	0x0c
	.zero		1


	//   ....[16]....
        /*0170*/ 	.word	0x00001e10
        /*0174*/ 	.word	0x000000ff
        /*0178*/ 	.word	0x00000000
        /*017c*/ 	.short	0x0101
        /*017e*/ 	.byte	0x08
	.zero		1


	//   ....[17]....
        /*0180*/ 	.word	0x00002260
        /*0184*/ 	.word	0x000000ff
        /*0188*/ 	.word	0x00000000
        /*018c*/ 	.short	0x0101
        /*018e*/ 	.byte	0x08
	.zero		1


	//   ....[18]....
        /*0190*/ 	.word	0x00005c00
        /*0194*/ 	.word	0x00000012
        /*0198*/ 	.word	0x00000028
        /*019c*/ 	.short	0x010a
        /*019e*/ 	.byte	0x3f
	.zero		1


	//   ....[19]....
        /*01a0*/ 	.word	0x00005f90
        /*01a4*/ 	.word	0x00000007
        /*01a8*/ 	.word	0x00000068
        /*01ac*/ 	.short	0x0101
        /*01ae*/ 	.byte	0x3f
	.zero		1


	//   ....[20]....
        /*01b0*/ 	.word	0x000066d0
        /*01b4*/ 	.word	0x00000005
        /*01b8*/ 	.word	0x00000000
        /*01bc*/ 	.short	0x010a
        /*01be*/ 	.byte	0x3f
	.zero		1


	//   ....[21]....
        /*01c0*/ 	.word	0x00006750
        /*01c4*/ 	.word	0x00000007
        /*01c8*/ 	.word	0x00000000
        /*01cc*/ 	.short	0x010a
        /*01ce*/ 	.byte	0x3f
	.zero		1


	//   ....[22]....
        /*01d0*/ 	.word	0x000067e0
        /*01d4*/ 	.word	0x00000008
        /*01d8*/ 	.word	0x00000000
        /*01dc*/ 	.short	0x010a
        /*01de*/ 	.byte	0x3f
	.zero		1


	//   ....[23]....
        /*01e0*/ 	.word	0x00006870
        /*01e4*/ 	.word	0x0000000b
        /*01e8*/ 	.word	0x00000000
        /*01ec*/ 	.short	0x010a
        /*01ee*/ 	.byte	0x3f
	.zero		1


	//   ....[24]....
        /*01f0*/ 	.word	0x00006900
        /*01f4*/ 	.word	0x00000003
        /*01f8*/ 	.word	0x00000000
        /*01fc*/ 	.short	0x010a
        /*01fe*/ 	.byte	0x3f
	.zero		1


	//   ....[25]....
        /*0200*/ 	.word	0x00006970
        /*0204*/ 	.word	0x00000007
        /*0208*/ 	.word	0x00000000
        /*020c*/ 	.short	0x010a
        /*020e*/ 	.byte	0x3f
	.zero		1


	//   ....[26]....
        /*0210*/ 	.word	0x000069d0
        /*0214*/ 	.word	0x00000008
        /*0218*/ 	.word	0x00000000
        /*021c*/ 	.short	0x010a
        /*021e*/ 	.byte	0x3f
	.zero		1


	//   ....[27]....
        /*0220*/ 	.word	0x00006aa0
        /*0224*/ 	.word	0x00000012
        /*0228*/ 	.word	0x00000028
        /*022c*/ 	.short	0x010a
        /*022e*/ 	.byte	0x3f
	.zero		1


	//   ....[28]....
        /*0230*/ 	.word	0x00006b80
        /*0234*/ 	.word	0x00000005
        /*0238*/ 	.word	0x00000000
        /*023c*/ 	.short	0x010a
        /*023e*/ 	.byte	0x3f
	.zero		1


	//   ....[29]....
        /*0240*/ 	.word	0x00006bd0
        /*0244*/ 	.word	0x00000007
        /*0248*/ 	.word	0x00000000
        /*024c*/ 	.short	0x010a
        /*024e*/ 	.byte	0x3f
	.zero		1


	//   ....[30]....
        /*0250*/ 	.word	0x00006c20
        /*0254*/ 	.word	0x00000008
        /*0258*/ 	.word	0x00000000
        /*025c*/ 	.short	0x010a
        /*025e*/ 	.byte	0x3f
	.zero		1


	//   ....[31]....
        /*0260*/ 	.word	0x00006c70
        /*0264*/ 	.word	0x0000000b
        /*0268*/ 	.word	0x00000000
        /*026c*/ 	.short	0x010a
        /*026e*/ 	.byte	0x3f
	.zero		1


	//----- nvinfo : EIATTR_NUM_MBARRIERS
	.align		4
.L_28:
        /*0270*/ 	.byte	0x03, 0x38
        /*0272*/ 	.short	0x000c


	//----- nvinfo : EIATTR_EXIT_INSTR_OFFSETS
	.align		4
        /*0274*/ 	.byte	0x04, 0x1c
        /*0276*/ 	.short	(.L_30 - .L_29)


	//   ....[0]....
.L_29:
        /*0278*/ 	.word	0x00000600


	//   ....[1]....
        /*027c*/ 	.word	0x00000ed0


	//   ....[2]....
        /*0280*/ 	.word	0x00005260


	//   ....[3]....
        /*0284*/ 	.word	0x000058a0


	//   ....[4]....
        /*0288*/ 	.word	0x00006950


	//----- nvinfo : EIATTR_MAX_THREADS
	.align		4
.L_30:
        /*028c*/ 	.byte	0x04, 0x05
        /*028e*/ 	.short	(.L_32 - .L_31)
.L_31:
        /*0290*/ 	.word	0x00000180
        /*0294*/ 	.word	0x00000001
        /*0298*/ 	.word	0x00000001


	//----- nvinfo : EIATTR_CRS_STACK_SIZE
	.align		4
.L_32:
        /*029c*/ 	.byte	0x04, 0x1e
        /*029e*/ 	.short	(.L_34 - .L_33)
.L_33:
        /*02a0*/ 	.word	0x00000000


	//----- nvinfo : EIATTR_CBANK_PARAM_SIZE
	.align		4
.L_34:
        /*02a4*/ 	.byte	0x03, 0x19
        /*02a6*/ 	.short	0x0470


	//----- nvinfo : EIATTR_PARAM_CBANK
	.align		4
        /*02a8*/ 	.byte	0x04, 0x0a
        /*02aa*/ 	.short	(.L_36 - .L_35)
	.align		4
.L_35:
        /*02ac*/ 	.word	index@(.nv.constant0._ZN7cutlass13device_kernelINS_4gemm6kernel13GemmUniversalIN4cute5tupleIJiiiiEEENS1_10collective13CollectiveMmaINS1_37MainloopSm90TmaGmmaWarpSpecializedFP8ILi5ENS5_IJNS4_1CILi1EEESB_SB_EEENS1_35KernelTmaWarpSpecializedCooperativeEEENS5_IJNSA_ILi128EEENSA_ILi64EEESG_EEENS_12float_e4m3_tENS5_IJlSB_lEEESI_SJ_NS4_8TiledMMAINS4_8MMA_AtomIJNS4_4SM904GMMA30MMA_64x64x32_F32E4M3E4M3_SS_TNILNSN_7ScaleInE1ELSP_1EEEEEENS4_6LayoutINS5_IJNSA_ILi2EEESB_SB_EEENS5_IJSB_NSA_ILi0EEESV_EEEEENS5_IJNS4_10UnderscoreESY_SY_EEEEENS4_13SM90_TMA_LOADENS4_14ComposedLayoutINS4_7SwizzleILi2ELi4ELi3EEENS4_18smem_ptr_flag_bitsILi8EEENSS_INS5_IJNSA_ILi8EEESG_EEENS5_IJSG_SB_EEEEEEEvNS4_8identityES11_S1B_vS1C_EENS_8epilogue10collective6detail29Sm90TmaWarpSpecializedAdapterINS1F_15DefaultEpilogueISI_SJ_SJ_NS1E_6thread17LinearCombinationISI_Li1EffLNS1J_9ScaleType4KindE0ELNS_15FloatRoundStyleE2ESI_EENS1_15EpilogueDefaultEEEEEvvEEEEvNT_6ParamsE)
        /*02b0*/ 	.short	0x0210
        /*02b2*/ 	.short	0x0470


	//----- nvinfo : EIATTR_SW_WAR
	.align		4
.L_36:
        /*02b4*/ 	.byte	0x04, 0x36
        /*02b6*/ 	.short	(.L_38 - .L_37)
.L_37:
        /*02b8*/ 	.word	0x00000008
.L_38:


//--------------------- .nv.callgraph             --------------------------
	.section	.nv.callgraph,"",@"SHT_CUDA_CALLGRAPH"
	.align	4
	.sectionentsize	8
	.align		4
        /*0000*/ 	.word	0x00000000
	.align		4
        /*0004*/ 	.word	0xffffffff
	.align		4
        /*0008*/ 	.word	0x00000000
	.align		4
        /*000c*/ 	.word	0xfffffffe
	.align		4
        /*0010*/ 	.word	0x00000000
	.align		4
        /*0014*/ 	.word	0xfffffffd
	.align		4
        /*0018*/ 	.word	0x00000000
	.align		4
        /*001c*/ 	.word	0xfffffffc


//--------------------- .nv.constant4             --------------------------
	.section	.nv.constant4,"a",@progbits
	.align	8
	.align		8
.nv.constant4:
        /*0000*/ 	.dword	_ZN39_INTERNAL_ea214e3f_4_k_cu_97a0fbb7_48754cuda3std3__45__cpo5beginE
	.align		8
        /*0008*/ 	.dword	_ZN39_INTERNAL_ea214e3f_4_k_cu_97a0fbb7_48754cuda3std3__45__cpo3endE
	.align		8
        /*0010*/ 	.dword	_ZN39_INTERNAL_ea214e3f_4_k_cu_97a0fbb7_48754cuda3std3__45__cpo6cbeginE
	.align		8
        /*0018*/ 	.dword	_ZN39_INTERNAL_ea214e3f_4_k_cu_97a0fbb7_48754cuda3std3__45__cpo4cendE
	.align		8
        /*0020*/ 	.dword	_ZN39_INTERNAL_ea214e3f_4_k_cu_97a0fbb7_48754cuda3std3__441_GLOBAL__N__ea214e3f_4_k_cu_97a0fbb7_48756ignoreE
	.align		8
        /*0028*/ 	.dword	_ZN39_INTERNAL_ea214e3f_4_k_cu_97a0fbb7_48754cuda3std3__419piecewise_constructE
	.align		8
        /*0030*/ 	.dword	_ZN39_INTERNAL_ea214e3f_4_k_cu_97a0fbb7_48754cuda3std3__48in_placeE
	.align		8
        /*0038*/ 	.dword	_ZN39_INTERNAL_ea214e3f_4_k_cu_97a0fbb7_48754cuda3std6ranges3__45__cpo4swapE
	.align		8
        /*0040*/ 	.dword	_ZN39_INTERNAL_ea214e3f_4_k_cu_97a0fbb7_48754cuda3std6ranges3__45__cpo9iter_moveE
	.align		8
        /*0048*/ 	.dword	_ZN39_INTERNAL_ea214e3f_4_k_cu_97a0fbb7_48754cute7productE
	.align		8
        /*0050*/ 	.dword	_ZN39_INTERNAL_ea214e3f_4_k_cu_97a0fbb7_48754cute1_E


//--------------------- .text._ZN7cutlass13device_kernelINS_4gemm6kernel13GemmUniversalIN4cute5tupleIJiiiiEEENS1_10collective13CollectiveMmaINS1_37MainloopSm90TmaGmmaWarpSpecializedFP8ILi5ENS5_IJNS4_1CILi1EEESB_SB_EEENS1_35KernelTmaWarpSpecializedCooperativeEEENS5_IJNSA_ILi128EEENSA_ILi64EEESG_EEENS_12float_e4m3_tENS5_IJlSB_lEEESI_SJ_NS4_8TiledMMAINS4_8MMA_AtomIJNS4_4SM904GMMA30MMA_64x64x32_F32E4M3E4M3_SS_TNILNSN_7ScaleInE1ELSP_1EEEEEENS4_6LayoutINS5_IJNSA_ILi2EEESB_SB_EEENS5_IJSB_NSA_ILi0EEESV_EEEEENS5_IJNS4_10UnderscoreESY_SY_EEEEENS4_13SM90_TMA_LOADENS4_14ComposedLayoutINS4_7SwizzleILi2ELi4ELi3EEENS4_18smem_ptr_flag_bitsILi8EEENSS_INS5_IJNSA_ILi8EEESG_EEENS5_IJSG_SB_EEEEEEEvNS4_8identityES11_S1B_vS1C_EENS_8epilogue10collective6detail29Sm90TmaWarpSpecializedAdapterINS1F_15DefaultEpilogueISI_SJ_SJ_NS1E_6thread17LinearCombinationISI_Li1EffLNS1J_9ScaleType4KindE0ELNS_15FloatRoundStyleE2ESI_EENS1_15EpilogueDefaultEEEEEvvEEEEvNT_6ParamsE --------------------------
	.section	.text._ZN7cutlass13device_kernelINS_4gemm6kernel13GemmUniversalIN4cute5tupleIJiiiiEEENS1_10collective13CollectiveMmaINS1_37MainloopSm90TmaGmmaWarpSpecializedFP8ILi5ENS5_IJNS4_1CILi1EEESB_SB_EEENS1_35KernelTmaWarpSpecializedCooperativeEEENS5_IJNSA_ILi128EEENSA_ILi64EEESG_EEENS_12float_e4m3_tENS5_IJlSB_lEEESI_SJ_NS4_8TiledMMAINS4_8MMA_AtomIJNS4_4SM904GMMA30MMA_64x64x32_F32E4M3E4M3_SS_TNILNSN_7ScaleInE1ELSP_1EEEEEENS4_6LayoutINS5_IJNSA_ILi2EEESB_SB_EEENS5_IJSB_NSA_ILi0EEESV_EEEEENS5_IJNS4_10UnderscoreESY_SY_EEEEENS4_13SM90_TMA_LOADENS4_14ComposedLayoutINS4_7SwizzleILi2ELi4ELi3EEENS4_18smem_ptr_flag_bitsILi8EEENSS_INS5_IJNSA_ILi8EEESG_EEENS5_IJSG_SB_EEEEEEEvNS4_8identityES11_S1B_vS1C_EENS_8epilogue10collective6detail29Sm90TmaWarpSpecializedAdapterINS1F_15DefaultEpilogueISI_SJ_SJ_NS1E_6thread17LinearCombinationISI_Li1EffLNS1J_9ScaleType4KindE0ELNS_15FloatRoundStyleE2ESI_EENS1_15EpilogueDefaultEEEEEvvEEEEvNT_6ParamsE,"ax",@progbits
	.align	128
.text._ZN7cutlass13device_kernelINS_4gemm6kernel13GemmUniversalIN4cute5tupleIJiiiiEEENS1_10collective13CollectiveMmaINS1_37MainloopSm90TmaGmmaWarpSpecializedFP8ILi5ENS5_IJNS4_1CILi1EEESB_SB_EEENS1_35KernelTmaWarpSpecializedCooperativeEEENS5_IJNSA_ILi128EEENSA_ILi64EEESG_EEENS_12float_e4m3_tENS5_IJlSB_lEEESI_SJ_NS4_8TiledMMAINS4_8MMA_AtomIJNS4_4SM904GMMA30MMA_64x64x32_F32E4M3E4M3_SS_TNILNSN_7ScaleInE1ELSP_1EEEEEENS4_6LayoutINS5_IJNSA_ILi2EEESB_SB_EEENS5_IJSB_NSA_ILi0EEESV_EEEEENS5_IJNS4_10UnderscoreESY_SY_EEEEENS4_13SM90_TMA_LOADENS4_14ComposedLayoutINS4_7SwizzleILi2ELi4ELi3EEENS4_18smem_ptr_flag_bitsILi8EEENSS_INS5_IJNSA_ILi8EEESG_EEENS5_IJSG_SB_EEEEEEEvNS4_8identityES11_S1B_vS1C_EENS_8epilogue10collective6detail29Sm90TmaWarpSpecializedAdapterINS1F_15DefaultEpilogueISI_SJ_SJ_NS1E_6thread17LinearCombinationISI_Li1EffLNS1J_9ScaleType4KindE0ELNS_15FloatRoundStyleE2ESI_EENS1_15EpilogueDefaultEEEEEvvEEEEvNT_6ParamsE:
        .type           _ZN7cutlass13device_kernelINS_4gemm6kernel13GemmUniversalIN4cute5tupleIJiiiiEEENS1_10collective13CollectiveMmaINS1_37MainloopSm90TmaGmmaWarpSpecializedFP8ILi5ENS5_IJNS4_1CILi1EEESB_SB_EEENS1_35KernelTmaWarpSpecializedCooperativeEEENS5_IJNSA_ILi128EEENSA_ILi64EEESG_EEENS_12float_e4m3_tENS5_IJlSB_lEEESI_SJ_NS4_8TiledMMAINS4_8MMA_AtomIJNS4_4SM904GMMA30MMA_64x64x32_F32E4M3E4M3_SS_TNILNSN_7ScaleInE1ELSP_1EEEEEENS4_6LayoutINS5_IJNSA_ILi2EEESB_SB_EEENS5_IJSB_NSA_ILi0EEESV_EEEEENS5_IJNS4_10UnderscoreESY_SY_EEEEENS4_13SM90_TMA_LOADENS4_14ComposedLayoutINS4_7SwizzleILi2ELi4ELi3EEENS4_18smem_ptr_flag_bitsILi8EEENSS_INS5_IJNSA_ILi8EEESG_EEENS5_IJSG_SB_EEEEEEEvNS4_8identityES11_S1B_vS1C_EENS_8epilogue10collective6detail29Sm90TmaWarpSpecializedAdapterINS1F_15DefaultEpilogueISI_SJ_SJ_NS1E_6thread17LinearCombinationISI_Li1EffLNS1J_9ScaleType4KindE0ELNS_15FloatRoundStyleE2ESI_EENS1_15EpilogueDefaultEEEEEvvEEEEvNT_6ParamsE,@function
        .size           _ZN7cutlass13device_kernelINS_4gemm6kernel13GemmUniversalIN4cute5tupleIJiiiiEEENS1_10collective13CollectiveMmaINS1_37MainloopSm90TmaGmmaWarpSpecializedFP8ILi5ENS5_IJNS4_1CILi1EEESB_SB_EEENS1_35KernelTmaWarpSpecializedCooperativeEEENS5_IJNSA_ILi128EEENSA_ILi64EEESG_EEENS_12float_e4m3_tENS5_IJlSB_lEEESI_SJ_NS4_8TiledMMAINS4_8MMA_AtomIJNS4_4SM904GMMA30MMA_64x64x32_F32E4M3E4M3_SS_TNILNSN_7ScaleInE1ELSP_1EEEEEENS4_6LayoutINS5_IJNSA_ILi2EEESB_SB_EEENS5_IJSB_NSA_ILi0EEESV_EEEEENS5_IJNS4_10UnderscoreESY_SY_EEEEENS4_13SM90_TMA_LOADENS4_14ComposedLayoutINS4_7SwizzleILi2ELi4ELi3EEENS4_18smem_ptr_flag_bitsILi8EEENSS_INS5_IJNSA_ILi8EEESG_EEENS5_IJSG_SB_EEEEEEEvNS4_8identityES11_S1B_vS1C_EENS_8epilogue10collective6detail29Sm90TmaWarpSpecializedAdapterINS1F_15DefaultEpilogueISI_SJ_SJ_NS1E_6thread17LinearCombinationISI_Li1EffLNS1J_9ScaleType4KindE0ELNS_15FloatRoundStyleE2ESI_EENS1_15EpilogueDefaultEEEEEvvEEEEvNT_6ParamsE,(.L_x_139 - _ZN7cutlass13device_kernelINS_4gemm6kernel13GemmUniversalIN4cute5tupleIJiiiiEEENS1_10collective13CollectiveMmaINS1_37MainloopSm90TmaGmmaWarpSpecializedFP8ILi5ENS5_IJNS4_1CILi1EEESB_SB_EEENS1_35KernelTmaWarpSpecializedCooperativeEEENS5_IJNSA_ILi128EEENSA_ILi64EEESG_EEENS_12float_e4m3_tENS5_IJlSB_lEEESI_SJ_NS4_8TiledMMAINS4_8MMA_AtomIJNS4_4SM904GMMA30MMA_64x64x32_F32E4M3E4M3_SS_TNILNSN_7ScaleInE1ELSP_1EEEEEENS4_6LayoutINS5_IJNSA_ILi2EEESB_SB_EEENS5_IJSB_NSA_ILi0EEESV_EEEEENS5_IJNS4_10UnderscoreESY_SY_EEEEENS4_13SM90_TMA_LOADENS4_14ComposedLayoutINS4_7SwizzleILi2ELi4ELi3EEENS4_18smem_ptr_flag_bitsILi8EEENSS_INS5_IJNSA_ILi8EEESG_EEENS5_IJSG_SB_EEEEEEEvNS4_8identityES11_S1B_vS1C_EENS_8epilogue10collective6detail29Sm90TmaWarpSpecializedAdapterINS1F_15DefaultEpilogueISI_SJ_SJ_NS1E_6thread17LinearCombinationISI_Li1EffLNS1J_9ScaleType4KindE0ELNS_15FloatRoundStyleE2ESI_EENS1_15EpilogueDefaultEEEEEvvEEEEvNT_6ParamsE)
        .other          _ZN7cutlass13device_kernelINS_4gemm6kernel13GemmUniversalIN4cute5tupleIJiiiiEEENS1_10collective13CollectiveMmaINS1_37MainloopSm90TmaGmmaWarpSpecializedFP8ILi5ENS5_IJNS4_1CILi1EEESB_SB_EEENS1_35KernelTmaWarpSpecializedCooperativeEEENS5_IJNSA_ILi128EEENSA_ILi64EEESG_EEENS_12float_e4m3_tENS5_IJlSB_lEEESI_SJ_NS4_8TiledMMAINS4_8MMA_AtomIJNS4_4SM904GMMA30MMA_64x64x32_F32E4M3E4M3_SS_TNILNSN_7ScaleInE1ELSP_1EEEEEENS4_6LayoutINS5_IJNSA_ILi2EEESB_SB_EEENS5_IJSB_NSA_ILi0EEESV_EEEEENS5_IJNS4_10UnderscoreESY_SY_EEEEENS4_13SM90_TMA_LOADENS4_14ComposedLayoutINS4_7SwizzleILi2ELi4ELi3EEENS4_18smem_ptr_flag_bitsILi8EEENSS_INS5_IJNSA_ILi8EEESG_EEENS5_IJSG_SB_EEEEEEEvNS4_8identityES11_S1B_vS1C_EENS_8epilogue10collective6detail29Sm90TmaWarpSpecializedAdapterINS1F_15DefaultEpilogueISI_SJ_SJ_NS1E_6thread17LinearCombinationISI_Li1EffLNS1J_9ScaleType4KindE0ELNS_15FloatRoundStyleE2ESI_EENS1_15EpilogueDefaultEEEEEvvEEEEvNT_6ParamsE,@"STO_CUDA_ENTRY STV_DEFAULT"
_ZN7cutlass13device_kernelINS_4gemm6kernel13GemmUniversalIN4cute5tupleIJiiiiEEENS1_10collective13CollectiveMmaINS1_37MainloopSm90TmaGmmaWarpSpecializedFP8ILi5ENS5_IJNS4_1CILi1EEESB_SB_EEENS1_35KernelTmaWarpSpecializedCooperativeEEENS5_IJNSA_ILi128EEENSA_ILi64EEESG_EEENS_12float_e4m3_tENS5_IJlSB_lEEESI_SJ_NS4_8TiledMMAINS4_8MMA_AtomIJNS4_4SM904GMMA30MMA_64x64x32_F32E4M3E4M3_SS_TNILNSN_7ScaleInE1ELSP_1EEEEEENS4_6LayoutINS5_IJNSA_ILi2EEESB_SB_EEENS5_IJSB_NSA_ILi0EEESV_EEEEENS5_IJNS4_10UnderscoreESY_SY_EEEEENS4_13SM90_TMA_LOADENS4_14ComposedLayoutINS4_7SwizzleILi2ELi4ELi3EEENS4_18smem_ptr_flag_bitsILi8EEENSS_INS5_IJNSA_ILi8EEESG_EEENS5_IJSG_SB_EEEEEEEvNS4_8identityES11_S1B_vS1C_EENS_8epilogue10collective6detail29Sm90TmaWarpSpecializedAdapterINS1F_15DefaultEpilogueISI_SJ_SJ_NS1E_6thread17LinearCombinationISI_Li1EffLNS1J_9ScaleType4KindE0ELNS_15FloatRoundStyleE2ESI_EENS1_15EpilogueDefaultEEEEEvvEEEEvNT_6ParamsE:
[----:B------:R-:W-:Y:S01]  /*0000*/  LDC R1, c[0x0][0x28] ;  /* 0x00000a00ff017b82 */ /* 0x000fe20000000800 */
[----:B------:R-:W0:Y:S01]  /*0010*/  S2R R2, SR_TID.X ;  /* 0x0000000000027919 */ /* 0x000e220000002100 */
[----:B------:R-:W-:Y:S01]  /*0020*/  ELECT P0, URZ, PT ;  /* 0x00000000003f782f */ /* 0x000fe20003800000 */
[----:B------:R-:W-:Y:S01]  /*0030*/  BSSY B0, `(.L_x_0) ;  /* 0x000000f000007945 */ /* 0x000fe20003800000 */
[--C-:B0-----:R-:W-:Y:S02]  /*0040*/  SHF.R.U32.HI R0, RZ, 0x5, R2.reuse ;  /* 0x00000005ff007819 */ /* 0x101fe40000011602 */
[----:B------:R-:W-:-:S03]  /*0050*/  SHF.R.U32.HI R4, RZ, 0x7, R2 ;  /* 0x00000007ff047819 */ /* 0x000fc60000011602 */
[----:B------:R-:W0:Y:S04]  /*0060*/  SHFL.IDX PT, R3, R0, RZ, 0x1f ;  /* 0x00001fff00037589 */ /* 0x000e2800000e0000 */
[----:B------:R1:W2:Y:S01]  /*0070*/  SHFL.IDX PT, R7, R4, RZ, 0x1f ;  /* 0x00001fff04077589 */ /* 0x0002a200000e0000 */
[----:B0-----:R-:W-:-:S13]  /*0080*/  ISETP.NE.OR P0, PT, R3, RZ, !P0 ;  /* 0x000000ff0300720c */ /* 0x001fda0004705670 */
[----:B-12---:R-:W-:Y:S05]  /*0090*/  @P0 BRA `(.L_x_1) ;  /* 0x0000000000200947 */ /* 0x006fea0003800000 */
[----:B------:R-:W-:Y:S02]  /*00a0*/  ULDC.64 UR4, c[0x0][0x198] ;  /* 0x0000660000047ab9 */ /* 0x000fe40000000a00 */
[----:B------:R-:W-:Y:S02]  /*00b0*/  UIADD3 UR6, UP0, UR4, 0xf0, URZ ;  /* 0x000000f004067890 */ /* 0x000fe4000ff1e03f */
[----:B------:R-:W-:Y:S02]  /*00c0*/  UIADD3 UR4, UP1, UR4, 0x1f0, URZ ;  /* 0x000001f004047890 */ /* 0x000fe4000ff3e03f */
[----:B------:R-:W-:Y:S02]  /*00d0*/  UIADD3.X UR7, URZ, UR5, URZ, UP0, !UPT ;  /* 0x000000053f077290 */ /* 0x000fe400087fe43f */
[----:B------:R-:W-:-:S07]  /*00e0*/  UIADD3.X UR5, URZ, UR5, URZ, UP1, !UPT ;  /* 0x000000053f057290 */ /* 0x000fce0008ffe43f */
[----:B------:R0:W-:Y:S02]  /*00f0*/  UTMACCTL.PF [UR6] ;  /* 0x00000000060079b9 */ /* 0x0001e40008040000 */
[----:B------:R0:W-:Y:S02]  /*0100*/  UTMACCTL.PF [UR4] ;  /* 0x00000000040079b9 */ /* 0x0001e40008040000 */
[----:B0-----:R-:W-:Y:S01]  /*0110*/  NOP ;  /* 0x0000000000007918 */ /* 0x001fe20000000000 */
.L_x_1:
[----:B------:R-:W-:Y:S05]  /*0120*/  BSYNC B0 ;  /* 0x0000000000007941 */ /* 0x000fea0003800000 */
.L_x_0:
[----:B------:R-:W0:Y:S02]  /*0130*/  SHFL.IDX PT, R4, R0, RZ, 0x1f ;  /* 0x00001fff00047589 */ /* 0x000e2400000e0000 */
[----:B0-----:R-:W-:-:S13]  /*0140*/  ISETP.NE.AND P0, PT, R4, RZ, PT ;  /* 0x000000ff0400720c */ /* 0x001fda0003f05270 */
[----:B------:R-:W-:Y:S05]  /*0150*/  @P0 BRA `(.L_x_2) ;  /* 0x0000000000600947 */ /* 0x000fea0003800000 */
[----:B------:R-:W0:Y:S01]  /*0160*/  S2UR UR8, SR_CgaCtaId ;  /* 0x00000000000879c3 */ /* 0x000e220000008800 */
[----:B------:R-:W-:Y:S01]  /*0170*/  UMOV UR4, 0x400 ;  /* 0x0000040000047882 */ /* 0x000fe20000000000 */
[----:B------:R-:W-:Y:S01]  /*0180*/  UMOV UR5, 0x1 ;  /* 0x0000000100057882 */ /* 0x000fe20000000000 */
[----:B------:R-:W-:Y:S01]  /*0190*/  UMOV UR6, 0x100 ;  /* 0x0000010000067882 */ /* 0x000fe20000000000 */
[----:B------:R-:W-:Y:S01]  /*01a0*/  ELECT P0, URZ, PT ;  /* 0x00000000003f782f */ /* 0x000fe20003800000 */
[----:B------:R-:W-:-:S04]  /*01b0*/  UIADD3 UR6, -UR6, 0x100000, URZ ;  /* 0x0010000006067890 */ /* 0x000fc8000fffe13f */
[----:B------:R-:W-:Y:S02]  /*01c0*/  USHF.L.U32 UR7, UR6, 0xb, URZ ;  /* 0x0000000b06077899 */ /* 0x000fe4000800063f */
[----:B------:R-:W-:Y:S02]  /*01d0*/  USHF.L.U32 UR6, UR6, 0x1, URZ ;  /* 0x0000000106067899 */ /* 0x000fe4000800063f */
[----:B0-----:R-:W-:Y:S02]  /*01e0*/  ULEA UR8, UR8, UR4, 0x18 ;  /* 0x0000000408087291 */ /* 0x001fe4000f8ec03f */
[----:B------:R-:W-:-:S04]  /*01f0*/  UIADD3 UR4, -UR5, 0x100000, URZ ;  /* 0x0010000005047890 */ /* 0x000fc8000fffe13f */
[----:B------:R-:W-:Y:S02]  /*0200*/  USHF.L.U32 UR5, UR4, 0xb, URZ ;  /* 0x0000000b04057899 */ /* 0x000fe4000800063f */
[----:B------:R-:W-:Y:S01]  /*0210*/  USHF.L.U32 UR4, UR4, 0x1, URZ ;  /* 0x0000000104047899 */ /* 0x000fe2000800063f */
[----:B------:R-:W0:Y:S11]  /*0220*/  FENCE.VIEW.ASYNC.S ;  /* 0x00000000000073c6 */ /* 0x000e360000000000 */
[----:B0-----:R0:W1:Y:S01]  /*0230*/  SYNCS.EXCH.64 URZ, [UR8], UR4 ;  /* 0x00000004083f75b2 */ /* 0x0010620008000100 */
[----:B------:R0:W2:Y:S01]  /*0240*/  SYNCS.EXCH.64 URZ, [UR8+0x28], UR6 ;  /* 0x00002806083f75b2 */ /* 0x0000a20008000100 */
[----:B------:R0:W3:Y:S01]  /*0250*/  SYNCS.EXCH.64 URZ, [UR8+0x8], UR4 ;  /* 0x00000804083f75b2 */ /* 0x0000e20008000100 */
[----:B------:R0:W4:Y:S01]  /*0260*/  SYNCS.EXCH.64 URZ, [UR8+0x30], UR6 ;  /* 0x00003006083f75b2 */ /* 0x0001220008000100 */
[----:B------:R0:W0:Y:S01]  /*0270*/  SYNCS.EXCH.64 URZ, [UR8+0x10], UR4 ;  /* 0x00001004083f75b2 */ /* 0x0000220008000100 */
[----:B------:R0:W0:Y:S01]  /*0280*/  SYNCS.EXCH.64 URZ, [UR8+0x38], UR6 ;  /* 0x00003806083f75b2 */ /* 0x0000220008000100 */
[----:B------:R0:W0:Y:S01]  /*0290*/  SYNCS.EXCH.64 URZ, [UR8+0x18], UR4 ;  /* 0x00001804083f75b2 */ /* 0x0000220008000100 */
[----:B------:R0:W0:Y:S01]  /*02a0*/  SYNCS.EXCH.64 URZ, [UR8+0x40], UR6 ;  /* 0x00004006083f75b2 */ /* 0x0000220008000100 */
[----:B------:R0:W0:Y:S01]  /*02b0*/  SYNCS.EXCH.64 URZ, [UR8+0x20], UR4 ;  /* 0x00002004083f75b2 */ /* 0x0000220008000100 */
[----:B------:R0:W0:Y:S01]  /*02c0*/  SYNCS.EXCH.64 URZ, [UR8+0x48], UR6 ;  /* 0x00004806083f75b2 */ /* 0x0000220008000100 */
[----:B------:R-:W-:Y:S01]  /*02d0*/  NOP ;  /* 0x0000000000007918 */ /* 0x000fe20000000000 */
.L_x_2:
[----:B------:R-:W5:Y:S01]  /*02e0*/  SHFL.IDX PT, R0, R0, RZ, 0x1f ;  /* 0x00001fff00007589 */ /* 0x000f6200000e0000 */
[----:B------:R-:W1:Y:S01]  /*02f0*/  LDC R4, c[0x0][0x65c] ;  /* 0x00019700ff047b82 */ /* 0x000e620000000800 */
[----:B------:R-:W-:Y:S02]  /*0300*/  ELECT P0, URZ, PT ;  /* 0x00000000003f782f */ /* 0x000fe40003800000 */
[----:B------:R-:W-:Y:S01]  /*0310*/  ISETP.NE.AND P2, PT, R7, RZ, PT ;  /* 0x000000ff0700720c */ /* 0x000fe20003f45270 */
[----:B------:R-:W2:Y:S01]  /*0320*/  S2R R8, SR_CTAID.Y ;  /* 0x0000000000087919 */ /* 0x000ea20000002600 */
[----:B0-----:R-:W-:Y:S01]  /*0330*/  UMOV UR4, 0x20 ;  /* 0x0000002000047882 */ /* 0x001fe20000000000 */
[----:B------:R-:W-:Y:S01]  /*0340*/  NOP ;  /* 0x0000000000007918 */ /* 0x000fe20000000000 */
[----:B------:R-:W-:Y:S01]  /*0350*/  NOP ;  /* 0x0000000000007918 */ /* 0x000fe20000000000 */
[----:B------:R-:W0:Y:S01]  /*0360*/  S2R R6, SR_CTAID.X ;  /* 0x0000000000067919 */ /* 0x000e220000002500 */
[----:B-----5:R-:W-:-:S02]  /*0370*/  ISETP.NE.OR P0, PT, R0, RZ, !P0 ;  /* 0x000000ff0000720c */ /* 0x020fc40004705670 */
[----:B-1----:R-:W-:Y:S02]  /*0380*/  ISETP.NE.AND P4, PT, R4, 0x1, PT ;  /* 0x000000010400780c */ /* 0x002fe40003f85270 */
[----:B------:R-:W-:-:S04]  /*0390*/  SHF.R.S32.HI R4, RZ, 0x1f, R3 ;  /* 0x0000001fff047819 */ /* 0x000fc80000011403 */
[----:B------:R-:W-:-:S04]  /*03a0*/  LEA.HI R4, R4, R3, RZ, 0x2 ;  /* 0x0000000304047211 */ /* 0x000fc800078f10ff */
[----:B------:R-:W-:Y:S01]  /*03b0*/  LOP3.LUT R4, R4, 0xfffffffc, RZ, 0xc0, !PT ;  /* 0xfffffffc04047812 */ /* 0x000fe200078ec0ff */
[----:B------:R-:W-:Y:S01]  /*03c0*/  VOTEU.ALL UP0, P0 ;  /* 0x00000000003f7886 */ /* 0x000fe20000000000 */
[----:B------:R-:W-:Y:S01]  /*03d0*/  VOTEU.ALL UP1, P0 ;  /* 0x00000000003f7886 */ /* 0x000fe20000020000 */
[----:B------:R-:W0:Y:S01]  /*03e0*/  @P4 LDC R9, c[0x0][0x10] ;  /* 0x00000400ff094b82 */ /* 0x000e220000000800 */
[----:B------:R-:W-:Y:S02]  /*03f0*/  @P4 IMAD.MOV.U32 R5, RZ, RZ, RZ ;  /* 0x000000ffff054224 */ /* 0x000fe400078e00ff */
[----:B------:R-:W-:Y:S01]  /*0400*/  IMAD.IADD R3, R3, 0x1, -R4 ;  /* 0x0000000103037824 */ /* 0x000fe200078e0a04 */
[----:B------:R-:W-:Y:S01]  /*0410*/  @!UP0 UMOV UR6, 0x400 ;  /* 0x0000040000068882 */ /* 0x000fe20000000000 */
[----:B------:R-:W-:-:S04]  /*0420*/  @!UP0 UIADD3 UR4, -UR4, 0x100000, URZ ;  /* 0x0010000004048890 */ /* 0x000fc8000fffe13f */
[----:B------:R-:W-:Y:S02]  /*0430*/  @!UP0 USHF.L.U32 UR5, UR4, 0xb, URZ ;  /* 0x0000000b04058899 */ /* 0x000fe4000800063f */
[----:B------:R-:W-:Y:S01]  /*0440*/  @!UP0 USHF.L.U32 UR4, UR4, 0x1, URZ ;  /* 0x0000000104048899 */ /* 0x000fe2000800063f */
[----:B--2---:R-:W-:Y:S01]  /*0450*/  @P4 IMAD.MOV.U32 R4, RZ, RZ, R8 ;  /* 0x000000ffff044224 */ /* 0x004fe200078e0008 */
[----:B------:R-:W1:Y:S01]  /*0460*/  @!UP0 S2UR UR7, SR_CgaCtaId ;  /* 0x00000000000789c3 */ /* 0x000e620000008800 */
[----:B------:R-:W-:-:S07]  /*0470*/  @P4 IMAD.MOV.U32 R13, RZ, RZ, RZ ;  /* 0x000000ffff0d4224 */ /* 0x000fce00078e00ff */
[----:B------:R-:W2:Y:S01]  /*0480*/  @!P4 LDC R11, c[0x0][0xc] ;  /* 0x00000300ff0bcb82 */ /* 0x000ea20000000800 */
[----:B0-----:R-:W-:-:S04]  /*0490*/  @P4 IMAD.WIDE.U32 R4, R6, R9, R4 ;  /* 0x0000000906044225 */ /* 0x001fc800078e0004 */
[----:B------:R-:W-:Y:S02]  /*04a0*/  VIADD R9, R7, 0xffffffff ;  /* 0xffffffff07097836 */ /* 0x000fe40000000000 */
[----:B------:R-:W-:Y:S01]  /*04b0*/  @P4 IMAD.MOV.U32 R0, RZ, RZ, R4 ;  /* 0x000000ffff004224 */ /* 0x000fe200078e0004 */
[----:B-1----:R-:W-:Y:S02]  /*04c0*/  @!UP0 ULEA UR6, UR7, UR6, 0x18 ;  /* 0x0000000607068291 */ /* 0x002fe4000f8ec03f */
[----:B------:R-:W-:Y:S01]  /*04d0*/  ISETP.GE.U32.AND P1, PT, R9, 0x2, PT ;  /* 0x000000020900780c */ /* 0x000fe20003f26070 */
[----:B------:R-:W-:Y:S01]  /*04e0*/  VOTEU.ALL UP0, P0 ;  /* 0x00000000003f7886 */ /* 0x000fe20000000000 */
[----:B------:R-:W-:Y:S01]  /*04f0*/  ISETP.NE.AND P0, PT, R3, 0x3, PT ;  /* 0x000000030300780c */ /* 0x000fe20003f05270 */
[----:B------:R-:W-:-:S03]  /*0500*/  @P4 IMAD.IADD R5, R5, 0x1, R13 ;  /* 0x0000000105054824 */ /* 0x000fc600078e020d */
[----:B------:R-:W-:-:S04]  /*0510*/  ISETP.EQ.OR P0, PT, R3, RZ, !P0 ;  /* 0x000000ff0300720c */ /* 0x000fc80004702670 */
[----:B------:R-:W-:Y:S01]  /*0520*/  ISETP.EQ.AND P0, PT, R7, RZ, P0 ;  /* 0x000000ff0700720c */ /* 0x000fe20000702270 */
[----:B------:R-:W-:Y:S01]  /*0530*/  IMAD.MOV.U32 R7, RZ, RZ, RZ ;  /* 0x000000ffff077224 */ /* 0x000fe200078e00ff */
[----:B------:R-:W0:Y:S02]  /*0540*/  FENCE.VIEW.ASYNC.S ;  /* 0x00000000000073c6 */ /* 0x000e240000000000 */
[----:B0-----:R0:W3:Y:S01]  /*0550*/  @!UP0 SYNCS.EXCH.64 URZ, [UR6+0x60], UR4 ;  /* 0x00006004063f85b2 */ /* 0x0010e20008000100 */
[----:B------:R-:W-:Y:S01]  /*0560*/  SEL R4, RZ, 0x1, !P0 ;  /* 0x00000001ff047807 */ /* 0x000fe20004000000 */
[----:B--2---:R-:W-:-:S03]  /*0570*/  @!P4 IMAD.WIDE.U32 R10, R11, R8, R6 ;  /* 0x000000080b0ac225 */ /* 0x004fc600078e0006 */
[----:B------:R-:W-:Y:S01]  /*0580*/  SEL R4, R4, 0x2, P1 ;  /* 0x0000000204047807 */ /* 0x000fe20000800000 */
[----:B------:R-:W-:Y:S02]  /*0590*/  @!P4 IMAD.MOV.U32 R0, RZ, RZ, R10 ;  /* 0x000000ffff00c224 */ /* 0x000fe400078e000a */
[----:B------:R-:W-:Y:S01]  /*05a0*/  @!P4 IMAD.MOV.U32 R5, RZ, RZ, R11 ;  /* 0x000000ffff05c224 */ /* 0x000fe200078e000b */
[----:B------:R0:W3:Y:S01]  /*05b0*/  @!UP1 SYNCS.EXCH.64 URZ, [UR6+0x68], UR4 ;  /* 0x00006804063f95b2 */ /* 0x0000e20008000100 */
[----:B------:R-:W-:Y:S01]  /*05c0*/  NOP ;  /* 0x0000000000007918 */ /* 0x000fe20000000000 */
[----:B---34-:R-:W-:Y:S06]  /*05d0*/  BAR.SYNC.DEFER_BLOCKING 0x0 ;  /* 0x0000000000007b1d */ /* 0x018fec0000010000 */
[----:B------:R-:W-:Y:S05]  /*05e0*/  @!P2 BRA `(.L_x_3) ;  /* 0x0000004c0020a947 */ /* 0x000fea0003800000 */
[----:B------:R-:W-:-:S13]  /*05f0*/  ISETP.GT.U32.AND P0, PT, R9, 0x1, PT ;  /* 0x000000010900780c */ /* 0x000fda0003f04070 */
[----:B0-----:R-:W-:Y:S05]  /*0600*/  @P0 EXIT ;  /* 0x000000000000094d */ /* 0x001fea0003800000 */
[----:B------:R-:W-:Y:S01]  /*0610*/  ULDC.64 UR4, c[0x0][0x650] ;  /* 0x0001940000047ab9 */ /* 0x000fe20000000a00 */
[----:B------:R-:W-:Y:S01]  /*0620*/  PRMT R9, RZ, 0x7610, R9 ;  /* 0x00007610ff097816 */ /* 0x000fe20000000009 */
[----:B------:R-:W-:Y:S01]  /*0630*/  IMAD.MOV.U32 R16, RZ, RZ, -0x1 ;  /* 0xffffffffff107424 */ /* 0x000fe200078e00ff */
[----:B------:R-:W-:Y:S01]  /*0640*/  ISETP.GE.U32.AND P0, PT, R0, UR4, PT ;  /* 0x0000000400007c0c */ /* 0x000fe2000bf06070 */
[----:B------:R-:W-:Y:S02]  /*0650*/  IMAD.MOV.U32 R12, RZ, RZ, -0x1 ;  /* 0xffffffffff0c7424 */ /* 0x000fe400078e00ff */
[----:B------:R-:W-:Y:S01]  /*0660*/  IMAD.MOV.U32 R69, RZ, RZ, -0x1 ;  /* 0xffffffffff457424 */ /* 0x000fe200078e00ff */
[----:B------:R-:W-:-:S13]  /*0670*/  ISETP.GE.U32.AND.EX P0, PT, R5, UR5, PT, P0 ;  /* 0x0000000505007c0c */ /* 0x000fda000bf06100 */
[----:B------:R-:W-:Y:S05]  /*0680*/  @P0 BRA `(.L_x_4) ;  /* 0x0000000400600947 */ /* 0x000fea0003800000 */
[----:B------:R-:W0:Y:S01]  /*0690*/  LDC.64 R16, c[0x0][0x628] ;  /* 0x00018a00ff107b82 */ /* 0x000e220000000a00 */
[----:B------:R-:W-:Y:S02]  /*06a0*/  IMAD.MOV.U32 R10, RZ, RZ, R0 ;  /* 0x000000ffff0a7224 */ /* 0x000fe400078e0000 */
[----:B------:R-:W-:-:S05]  /*06b0*/  IMAD.MOV.U32 R11, RZ, RZ, R5 ;  /* 0x000000ffff0b7224 */ /* 0x000fca00078e0005 */
[----:B------:R-:W1:Y:S08]  /*06c0*/  LDC R18, c[0x0][0x630] ;  /* 0x00018c00ff127b82 */ /* 0x000e700000000800 */
[----:B------:R-:W2:Y:S01]  /*06d0*/  LDC.64 R20, c[0x0][0x620] ;  /* 0x00018800ff147b82 */ /* 0x000ea20000000a00 */
[----:B0-----:R-:W-:-:S04]  /*06e0*/  ISETP.NE.U32.AND P0, PT, R16, RZ, PT ;  /* 0x000000ff1000720c */ /* 0x001fc80003f05070 */
[----:B------:R-:W-:-:S13]  /*06f0*/  ISETP.NE.AND.EX P0, PT, R17, RZ, PT, P0 ;  /* 0x000000ff1100720c */ /* 0x000fda0003f05300 */
[----:B-12---:R-:W-:Y:S05]  /*0700*/  @!P0 BRA `(.L_x_5) ;  /* 0x0000000000288947 */ /* 0x006fea0003800000 */
[----:B------:R-:W0:Y:S02]  /*0710*/  LDC R3, c[0x0][0x634] ;  /* 0x00018d00ff037b82 */ /* 0x000e240000000800 */
[----:B0-----:R-:W-:-:S05]  /*0720*/  IADD3 R3, P0, R0, R3, RZ ;  /* 0x0000000300037210 */ /* 0x001fca0007f1e0ff */
[----:B------:R-:W-:-:S04]  /*0730*/  IMAD.X R9, RZ, RZ, R5, P0 ;  /* 0x000000ffff097224 */ /* 0x000fc800000e0605 */
[----:B------:R-:W-:-:S04]  /*0740*/  IMAD.WIDE.U32 R10, R9, R16, RZ ;  /* 0x00000010090a7225 */ /* 0x000fc800078e00ff */
[----:B------:R-:W-:-:S04]  /*0750*/  IMAD.WIDE.U32 R12, P0, R3, R17, R10 ;  /* 0x00000011030c7225 */ /* 0x000fc8000780000a */
[----:B------:R-:W-:-:S04]  /*0760*/  IMAD.WIDE.U32 R10, R3, R16, RZ ;  /* 0x00000010030a7225 */ /* 0x000fc800078e00ff */
[----:B------:R-:W-:Y:S01]  /*0770*/  IMAD.X R15, RZ, RZ, RZ, P0 ;  /* 0x000000ffff0f7224 */ /* 0x000fe200000e06ff */
[----:B------:R-:W-:Y:S01]  /*0780*/  IADD3 RZ, P0, R11, R12, RZ ;  /* 0x0000000c0bff7210 */ /* 0x000fe20007f1e0ff */
[----:B------:R-:W-:-:S04]  /*0790*/  IMAD.MOV.U32 R14, RZ, RZ, R13 ;  /* 0x000000ffff0e7224 */ /* 0x000fc800078e000d */
[----:B------:R-:W-:-:S08]  /*07a0*/  IMAD.WIDE.U32.X R10, R9, R17, R14, P0 ;  /* 0x00000011090a7225 */ /* 0x000fd000000e040e */
.L_x_5:
[-CC-:B------:R-:W-:Y:S01]  /*07b0*/  SHF.R.U64 R69, R10, R18.reuse, R11.reuse ;  /* 0x000000120a457219 */ /* 0x180fe2000000120b */
[----:B------:R-:W0:Y:S01]  /*07c0*/  LDC.64 R22, c[0x0][0x640] ;  /* 0x00019000ff167b82 */ /* 0x000e220000000a00 */
[----:B------:R-:W-:Y:S01]  /*07d0*/  SHF.R.U32.HI R7, RZ, R18, R11 ;  /* 0x00000012ff077219 */ /* 0x000fe2000001160b */
[----:B------:R-:W-:Y:S01]  /*07e0*/  ULDC UR4, c[0x0][0x150] ;  /* 0x0000540000047ab9 */ /* 0x000fe20000000800 */
[----:B------:R-:W-:Y:S01]  /*07f0*/  IADD3 R9, P0, RZ, -R69, RZ ;  /* 0x80000045ff097210 */ /* 0x000fe20007f1e0ff */
[----:B------:R-:W-:Y:S01]  /*0800*/  IMAD.MOV.U32 R10, RZ, RZ, R0 ;  /* 0x000000ffff0a7224 */ /* 0x000fe200078e0000 */
[----:B------:R-:W-:Y:S01]  /*0810*/  I2FP.F32.U32 R3, R6 ;  /* 0x0000000600037245 */ /* 0x000fe20000201000 */
[----:B------:R-:W-:Y:S02]  /*0820*/  IMAD.MOV.U32 R11, RZ, RZ, R5 ;  /* 0x000000ffff0b7224 */ /* 0x000fe400078e0005 */
[----:B------:R-:W1:Y:S01]  /*0830*/  LDC R14, c[0x0][0x618] ;  /* 0x00018600ff0e7b82 */ /* 0x000e620000000800 */
[----:B------:R-:W-:-:S02]  /*0840*/  IMAD.X R13, RZ, RZ, ~R7, P0 ;  /* 0x000000ffff0d7224 */ /* 0x000fc400000e0e07 */
[----:B------:R-:W-:Y:S01]  /*0850*/  FMUL R3, R3, UR4 ;  /* 0x0000000403037c20 */ /* 0x000fe20008400000 */
[----:B------:R-:W-:Y:S01]  /*0860*/  IMAD.WIDE.U32 R10, R9, R20, R10 ;  /* 0x00000014090a7225 */ /* 0x000fe200078e000a */
[----:B------:R-:W-:-:S03]  /*0870*/  ULDC UR4, c[0x0][0x154] ;  /* 0x0000550000047ab9 */ /* 0x000fc60000000800 */
[----:B------:R-:W-:Y:S01]  /*0880*/  IMAD R12, R13, R20, RZ ;  /* 0x000000140d0c7224 */ /* 0x000fe200078e02ff */
[----:B------:R-:W2:Y:S01]  /*0890*/  LDC R7, c[0x0][0x144] ;  /* 0x00005100ff077b82 */ /* 0x000ea20000000800 */
[----:B------:R-:W3:Y:S01]  /*08a0*/  F2I.U32.TRUNC.NTZ R3, R3 ;  /* 0x0000000300037305 */ /* 0x000ee2000020f000 */
[----:B------:R-:W-:Y:S02]  /*08b0*/  IMAD.MOV.U32 R13, RZ, RZ, -0x1 ;  /* 0xffffffffff0d7424 */ /* 0x000fe400078e00ff */
[----:B------:R-:W-:-:S04]  /*08c0*/  IMAD R9, R9, R21, R12 ;  /* 0x0000001509097224 */ /* 0x000fc800078e020c */
[----:B------:R-:W4:Y:S01]  /*08d0*/  LDC R18, c[0x0][0x608] ;  /* 0x00018200ff127b82 */ /* 0x000f220000000800 */
[----:B------:R-:W-:Y:S01]  /*08e0*/  IMAD.IADD R11, R11, 0x1, R9 ;  /* 0x000000010b0b7824 */ /* 0x000fe200078e0209 */
[----:B0-----:R-:W-:Y:S02]  /*08f0*/  ISETP.NE.U32.AND P0, PT, R22, RZ, PT ;  /* 0x000000ff1600720c */ /* 0x001fe40003f05070 */
[----:B------:R-:W-:Y:S02]  /*0900*/  I2FP.F32.U32 R9, R8 ;  /* 0x0000000800097245 */ /* 0x000fe40000201000 */
[----:B------:R-:W-:Y:S02]  /*0910*/  ISETP.NE.AND.EX P0, PT, R23, RZ, PT, P0 ;  /* 0x000000ff1700720c */ /* 0x000fe40003f05300 */
[----:B------:R-:W0:Y:S01]  /*0920*/  LDC R12, c[0x0][0x658] ;  /* 0x00019600ff0c7b82 */ /* 0x000e220000000800 */
[-C--:B-1----:R-:W-:Y:S01]  /*0930*/  SHF.R.U64 R16, R10, R14.reuse, R11 ;  /* 0x0000000e0a107219 */ /* 0x082fe2000000120b */
[----:B---3--:R-:W-:Y:S01]  /*0940*/  IMAD.MOV R10, RZ, RZ, -R3 ;  /* 0x000000ffff0a7224 */ /* 0x008fe200078e0a03 */
[----:B------:R-:W-:-:S05]  /*0950*/  SHF.R.U32.HI R11, RZ, R14, R11 ;  /* 0x0000000eff0b7219 */ /* 0x000fca000001160b */
[----:B------:R-:W1:Y:S01]  /*0960*/  LDC R17, c[0x0][0x148] ;  /* 0x00005200ff117b82 */ /* 0x000e620000000800 */
[----:B--2---:R-:W-:Y:S02]  /*0970*/  IMAD R3, R7, R10, R6 ;  /* 0x0000000a07037224 */ /* 0x004fe400078e0206 */
[----:B------:R-:W-:-:S04]  /*0980*/  FMUL R7, R9, UR4 ;  /* 0x0000000409077c20 */ /* 0x000fc80008400000 */
[----:B------:R2:W3:Y:S01]  /*0990*/  F2I.U32.TRUNC.NTZ R15, R7 ;  /* 0x00000007000f7305 */ /* 0x0004e2000020f000 */
[----:B------:R-:W1:Y:S01]  /*09a0*/  LDC R21, c[0x0][0x600] ;  /* 0x00018000ff157b82 */ /* 0x000e620000000800 */
[-CC-:B----4-:R-:W-:Y:S02]  /*09b0*/  SHF.R.U64 R27, R16, R18.reuse, R11.reuse ;  /* 0x00000012101b7219 */ /* 0x190fe4000000120b */
[----:B------:R-:W-:Y:S01]  /*09c0*/  SHF.R.U32.HI R9, RZ, R18, R11 ;  /* 0x00000012ff097219 */ /* 0x000fe2000001160b */
[----:B------:R-:W-:-:S04]  /*09d0*/  IMAD.MOV.U32 R11, RZ, RZ, 0x1 ;  /* 0x00000001ff0b7424 */ /* 0x000fc800078e00ff */
[----:B------:R-:W4:Y:S01]  /*09e0*/  LDC R20, c[0x0][0x648] ;  /* 0x00019200ff147b82 */ /* 0x000f220000000800 */
[-C--:B0-----:R-:W-:Y:S02]  /*09f0*/  SHF.L.U32 R6, R13, R12.reuse, RZ ;  /* 0x0000000c0d067219 */ /* 0x081fe400000006ff */
[-CC-:B------:R-:W-:Y:S02]  /*0a00*/  SHF.R.U64 R18, R27, R12.reuse, R9.reuse ;  /* 0x0000000c1b127219 */ /* 0x180fe40000001209 */
[----:B------:R-:W-:Y:S02]  /*0a10*/  SHF.R.U32.HI R19, RZ, R12, R9 ;  /* 0x0000000cff137219 */ /* 0x000fe40000011609 */
[----:B------:R-:W-:Y:S01]  /*0a20*/  LOP3.LUT R14, RZ, R6, RZ, 0x33, !PT ;  /* 0x00000006ff0e7212 */ /* 0x000fe200078e33ff */
[----:B------:R-:W0:Y:S01]  /*0a30*/  LDC R25, c[0x0][0x638] ;  /* 0x00018e00ff197b82 */ /* 0x000e220000000800 */
[----:B------:R-:W-:Y:S01]  /*0a40*/  SHF.L.U32 R9, R11, R12, RZ ;  /* 0x0000000c0b097219 */ /* 0x000fe200000006ff */
[----:B------:R-:W-:-:S02]  /*0a50*/  IMAD.MOV.U32 R6, RZ, RZ, R18 ;  /* 0x000000ffff067224 */ /* 0x000fc400078e0012 */
[----:B--2---:R-:W-:-:S04]  /*0a60*/  IMAD.MOV.U32 R7, RZ, RZ, R19 ;  /* 0x000000ffff077224 */ /* 0x004fc800078e0013 */
[----:B------:R-:W2:Y:S01]  /*0a70*/  LDC R24, c[0x0][0x610] ;  /* 0x00018400ff187b82 */ /* 0x000ea20000000800 */
[----:B---3--:R-:W-:Y:S05]  /*0a80*/  @!P0 BRA `(.L_x_6) ;  /* 0x0000000000288947 */ /* 0x008fea0003800000 */
[----:B------:R-:W3:Y:S02]  /*0a90*/  LDC R13, c[0x0][0x64c] ;  /* 0x00019300ff0d7b82 */ /* 0x000ee40000000800 */
[----:B---3--:R-:W-:-:S05]  /*0aa0*/  IADD3 R13, P0, R18, R13, RZ ;  /* 0x0000000d120d7210 */ /* 0x008fca0007f1e0ff */
        /* <DEDUP_REMOVED lines=8> */
.L_x_6:
[----:B----4-:R-:W-:Y:S01]  /*0b30*/  SHF.R.U64 R6, R6, R20, R7 ;  /* 0x0000001406067219 */ /* 0x010fe20000001207 */
[----:B-1----:R-:W-:Y:S01]  /*0b40*/  VIADD R7, R21, 0xffffffff ;  /* 0xffffffff15077836 */ /* 0x002fe20000000000 */
[----:B------:R-:W-:Y:S01]  /*0b50*/  LOP3.LUT R14, R27, R14, RZ, 0xc0, !PT ;  /* 0x0000000e1b0e7212 */ /* 0x000fe200078ec0ff */
[----:B------:R-:W-:Y:S02]  /*0b60*/  IMAD.MOV R15, RZ, RZ, -R15 ;  /* 0x000000ffff0f7224 */ /* 0x000fe400078e0a0f */
[----:B------:R-:W-:Y:S01]  /*0b70*/  IMAD.MOV R10, RZ, RZ, -R6 ;  /* 0x000000ffff0a7224 */ /* 0x000fe200078e0a06 */
[----:B------:R-:W-:Y:S01]  /*0b80*/  LOP3.LUT R7, R16, R7, RZ, 0xc0, !PT ;  /* 0x0000000710077212 */ /* 0x000fe200078ec0ff */
[----:B------:R-:W-:Y:S02]  /*0b90*/  IMAD R14, R9, R6, R14 ;  /* 0x00000006090e7224 */ /* 0x000fe400078e020e */
[----:B------:R-:W-:Y:S02]  /*0ba0*/  @P4 IMAD R3, R17, R15, R8 ;  /* 0x0000000f11034224 */ /* 0x000fe400078e0208 */
[----:B0-----:R-:W-:-:S02]  /*0bb0*/  IMAD R6, R10, R25, R18 ;  /* 0x000000190a067224 */ /* 0x001fc400078e0212 */
[----:B--2---:R-:W-:Y:S02]  /*0bc0*/  IMAD R3, R14, R24, R3 ;  /* 0x000000180e037224 */ /* 0x004fe400078e0203 */
[----:B------:R-:W-:Y:S02]  /*0bd0*/  IMAD R6, R6, R21, R7 ;  /* 0x0000001506067224 */ /* 0x000fe400078e0207 */
[----:B------:R-:W-:-:S03]  /*0be0*/  IMAD.MOV.U32 R9, RZ, RZ, 0x1 ;  /* 0x00000001ff097424 */ /* 0x000fc600078e00ff */
[----:B------:R-:W-:Y:S02]  /*0bf0*/  SEL R12, R6, R3, !P4 ;  /* 0x00000003060c7207 */ /* 0x000fe40006000000 */
[----:B------:R-:W-:-:S07]  /*0c00*/  SEL R16, R3, R6, !P4 ;  /* 0x0000000603107207 */ /* 0x000fce0006000000 */
.L_x_4:
[----:B------:R-:W-:-:S08]  /*0c10*/  NOP ;  /* 0x0000000000007918 */ /* 0x000fd00000000000 */
[----:B------:R-:W0:Y:S02]  /*0c20*/  USETMAXREG.TRY_ALLOC.CTAPOOL UP0, 0xe8 ;  /* 0x000000e8000079c8 */ /* 0x000e240008000600 */
[----:B0-----:R-:W-:-:S13]  /*0c30*/  PLOP3.LUT P0, PT, PT, PT, UP0, 0x80, 0x0 ;  /* 0x000000000000781c */ /* 0x001fda0003f0f008 */
[----:B------:R-:W-:Y:S05]  /*0c40*/  @!P0 BRA `(.L_x_4) ;  /* 0xfffffffc00f08947 */ /* 0x000fea000383ffff */
[----:B------:R-:W-:Y:S01]  /*0c50*/  ULDC.64 UR4, c[0x0][0x598] ;  /* 0x0001660000047ab9 */ /* 0x000fe20000000a00 */
[----:B------:R-:W-:Y:S01]  /*0c60*/  ULDC.64 UR16, c[0x0][0x208] ;  /* 0x0000820000107ab9 */ /* 0x000fe20000000a00 */
[----:B------:R-:W-:-:S04]  /*0c70*/  ISETP.NE.U32.AND P0, PT, RZ, UR4, PT ;  /* 0x00000004ff007c0c */ /* 0x000fc8000bf05070 */
[----:B------:R-:W-:-:S13]  /*0c80*/  ISETP.NE.AND.EX P0, PT, RZ, UR5, PT, P0 ;  /* 0x00000005ff007c0c */ /* 0x000fda000bf05300 */
[----:B------:R-:W-:Y:S05]  /*0c90*/  @!P0 BRA `(.L_x_7) ;  /* 0x00000000001c8947 */ /* 0x000fea0003800000 */
[----:B------:R-:W0:Y:S02]  /*0ca0*/  LDC.64 R6, c[0x0][0x598] ;  /* 0x00016600ff067b82 */ /* 0x000e240000000a00 */
[----:B0-----:R-:W2:Y:S02]  /*0cb0*/  LDG.E.64 R6, desc[UR16][R6.64] ;  /* 0x0000001006067981 */ /* 0x001ea4000c1e1b00 */
[----:B--2---:R-:W-:-:S04]  /*0cc0*/  ISETP.NE.U32.AND P0, PT, R6, RZ, PT ;  /* 0x000000ff0600720c */ /* 0x004fc80003f05070 */
[----:B------:R-:W-:-:S13]  /*0cd0*/  ISETP.NE.AND.EX P0, PT, R7, RZ, PT, P0 ;  /* 0x000000ff0700720c */ /* 0x000fda0003f05300 */
[----:B------:R-:W-:Y:S05]  /*0ce0*/  @!P0 BRA `(.L_x_7) ;  /* 0x0000000000088947 */ /* 0x000fea0003800000 */
[----:B------:R0:W5:Y:S01]  /*0cf0*/  LD.E R3, desc[UR16][R6.64] ;  /* 0x0000001006037980 */ /* 0x000162000c101900 */
[----:B------:R-:W-:Y:S05]  /*0d00*/  BRA `(.L_x_8) ;  /* 0x0000000000207947 */ /* 0x000fea0003800000 */
.L_x_7:
[----:B------:R-:W-:Y:S02]  /*0d10*/  ULDC.64 UR4, c[0x0][0x588] ;  /* 0x0001620000047ab9 */ /* 0x000fe40000000a00 */
[----:B------:R-:W-:-:S04]  /*0d20*/  ISETP.NE.U32.AND P0, PT, RZ, UR4, PT ;  /* 0x00000004ff007c0c */ /* 0x000fc8000bf05070 */
[----:B------:R-:W-:-:S13]  /*0d30*/  ISETP.NE.AND.EX P0, PT, RZ, UR5, PT, P0 ;  /* 0x00000005ff007c0c */ /* 0x000fda000bf05300 */
[----:B------:R-:W-:Y:S05]  /*0d40*/  @!P0 BRA `(.L_x_9) ;  /* 0x00000000000c8947 */ /* 0x000fea0003800000 */
[----:B------:R-:W0:Y:S02]  /*0d50*/  LDC.64 R6, c[0x0][0x588] ;  /* 0x00016200ff067b82 */ /* 0x000e240000000a00 */
[----:B0-----:R1:W5:Y:S01]  /*0d60*/  LDG.E R3, desc[UR16][R6.64] ;  /* 0x0000001006037981 */ /* 0x001362000c1e1900 */
[----:B------:R-:W-:Y:S05]  /*0d70*/  BRA `(.L_x_8) ;  /* 0x0000000000047947 */ /* 0x000fea0003800000 */
.L_x_9:
[----:B------:R-:W2:Y:S02]  /*0d80*/  LDC R3, c[0x0][0x580] ;  /* 0x00016000ff037b82 */ /* 0x000ea40000000800 */
.L_x_8:
[----:B------:R-:W-:Y:S02]  /*0d90*/  ULDC.64 UR4, c[0x0][0x5a0] ;  /* 0x0001680000047ab9 */ /* 0x000fe40000000a00 */
[----:B------:R-:W-:-:S04]  /*0da0*/  ISETP.NE.U32.AND P0, PT, RZ, UR4, PT ;  /* 0x00000004ff007c0c */ /* 0x000fc8000bf05070 */
[----:B------:R-:W-:-:S13]  /*0db0*/  ISETP.NE.AND.EX P0, PT, RZ, UR5, PT, P0 ;  /* 0x00000005ff007c0c */ /* 0x000fda000bf05300 */
[----:B------:R-:W-:Y:S05]  /*0dc0*/  @!P0 BRA `(.L_x_10) ;  /* 0x00000000001c8947 */ /* 0x000fea0003800000 */
[----:B01----:R-:W0:Y:S02]  /*0dd0*/  LDC.64 R6, c[0x0][0x5a0] ;  /* 0x00016800ff067b82 */ /* 0x003e240000000a00 */
[----:B0-----:R-:W3:Y:S02]  /*0de0*/  LDG.E.64 R6, desc[UR16][R6.64] ;  /* 0x0000001006067981 */ /* 0x001ee4000c1e1b00 */
[----:B---3--:R-:W-:-:S04]  /*0df0*/  ISETP.NE.U32.AND P0, PT, R6, RZ, PT ;  /* 0x000000ff0600720c */ /* 0x008fc80003f05070 */
[----:B------:R-:W-:-:S13]  /*0e00*/  ISETP.NE.AND.EX P0, PT, R7, RZ, PT, P0 ;  /* 0x000000ff0700720c */ /* 0x000fda0003f05300 */
[----:B------:R-:W-:Y:S05]  /*0e10*/  @!P0 BRA `(.L_x_10) ;  /* 0x0000000000088947 */ /* 0x000fea0003800000 */
[----:B------:R0:W5:Y:S01]  /*0e20*/  LD.E R10, desc[UR16][R6.64] ;  /* 0x00000010060a7980 */ /* 0x000162000c101900 */
[----:B------:R-:W-:Y:S05]  /*0e30*/  BRA `(.L_x_11) ;  /* 0x0000000000207947 */ /* 0x000fea0003800000 */
.L_x_10:
[----:B------:R-:W-:Y:S02]  /*0e40*/  ULDC.64 UR4, c[0x0][0x590] ;  /* 0x0001640000047ab9 */ /* 0x000fe40000000a00 */
[----:B------:R-:W-:-:S04]  /*0e50*/  ISETP.NE.U32.AND P0, PT, RZ, UR4, PT ;  /* 0x00000004ff007c0c */ /* 0x000fc8000bf05070 */
[----:B------:R-:W-:-:S13]  /*0e60*/  ISETP.NE.AND.EX P0, PT, RZ, UR5, PT, P0 ;  /* 0x00000005ff007c0c */ /* 0x000fda000bf05300 */
[----:B------:R-:W-:Y:S05]  /*0e70*/  @!P0 BRA `(.L_x_12) ;  /* 0x00000000000c8947 */ /* 0x000fea0003800000 */
[----:B------:R-:W3:Y:S02]  /*0e80*/  LDC.64 R10, c[0x0][0x590] ;  /* 0x00016400ff0a7b82 */ /* 0x000ee40000000a00 */
[----:B---3--:R3:W5:Y:S01]  /*0e90*/  LDG.E R10, desc[UR16][R10.64] ;  /* 0x000000100a0a7981 */ /* 0x008762000c1e1900 */
[----:B------:R-:W-:Y:S05]  /*0ea0*/  BRA `(.L_x_11) ;  /* 0x0000000000047947 */ /* 0x000fea0003800000 */
.L_x_12:
[----:B------:R-:W4:Y:S02]  /*0eb0*/  LDC R10, c[0x0][0x584] ;  /* 0x00016100ff0a7b82 */ /* 0x000f240000000800 */
.L_x_11:
[----:B------:R-:W-:-:S13]  /*0ec0*/  LOP3.LUT P0, RZ, R9, 0xff, RZ, 0xc0, !PT ;  /* 0x000000ff09ff7812 */ /* 0x000fda000780c0ff */
[----:B------:R-:W-:Y:S05]  /*0ed0*/  @!P0 EXIT ;  /* 0x000000000000894d */ /* 0x000fea0003800000 */
[----:B------:R-:W-:Y:S01]  /*0ee0*/  ULDC UR4, c[0x0][0x28c] ;  /* 0x0000a30000047ab9 */ /* 0x000fe20000000800 */
[----:B------:R-:W-:Y:S01]  /*0ef0*/  LOP3.LUT R80, R4, 0x1, RZ, 0xfc, !PT ;  /* 0x0000000104507812 */ /* 0x000fe200078efcff */
[----:B------:R-:W-:-:S04]  /*0f00*/  UIADD3 UR4, UR4, 0x3f, URZ ;  /* 0x0000003f04047890 */ /* 0x000fc8000fffe03f */
[----:B------:R-:W-:-:S04]  /*0f10*/  USHF.R.S32.HI UR5, URZ, 0x1f, UR4 ;  /* 0x0000001f3f057899 */ /* 0x000fc80008011404 */
[----:B------:R-:W-:-:S03]  /*0f20*/  ULEA.HI UR5, UR5, UR4, URZ, 0x6 ;  /* 0x0000000405057291 */ /* 0x000fc6000f8f303f */
[----:B------:R-:W-:Y:S01]  /*0f30*/  UMOV UR4, URZ ;  /* 0x0000003f00047c82 */ /* 0x000fe20008000000 */
[----:B------:R-:W-:-:S03]  /*0f40*/  USHF.R.S32.HI UR9, URZ, 0x6, UR5 ;  /* 0x000000063f097899 */ /* 0x000fc60008011405 */
[----:B------:R-:W-:-:S09]  /*0f50*/  UMOV UR5, URZ ;  /* 0x0000003f00057c82 */ /* 0x000fd20008000000 */
.L_x_101:
[----:B01----:R-:W-:Y:S01]  /*0f60*/  LOP3.LUT R6, R2, 0x80, RZ, 0xc0, !PT ;  /* 0x0000008002067812 */ /* 0x003fe200078ec0ff */
[----:B------:R-:W0:Y:S01]  /*0f70*/  S2UR UR13, SR_CgaCtaId ;  /* 0x00000000000d79c3 */ /* 0x000e220000008800 */
[----:B------:R-:W-:Y:S01]  /*0f80*/  UMOV UR12, 0x400 ;  /* 0x00000400000c7882 */ /* 0x000fe20000000000 */
[----:B------:R-:W-:Y:S01]  /*0f90*/  UMOV UR6, URZ ;  /* 0x0000003f00067c82 */ /* 0x000fe20008000000 */
[----:B------:R-:W-:Y:S01]  /*0fa0*/  SHF.R.U32.HI R6, RZ, 0x7, R6 ;  /* 0x00000007ff067819 */ /* 0x000fe20000011606 */
[----:B------:R-:W-:Y:S01]  /*0fb0*/  UMOV UR7, URZ ;  /* 0x0000003f00077c82 */ /* 0x000fe20008000000 */
[----:B------:R-:W-:Y:S01]  /*0fc0*/  UMOV UR18, UR5 ;  /* 0x0000000500127c82 */ /* 0x000fe20008000000 */
[----:B------:R-:W-:Y:S01]  /*0fd0*/  CS2R R14, SRZ ;  /* 0x00000000000e7805 */ /* 0x000fe2000001ff00 */
[----:B---3--:R-:W-:Y:S01]  /*0fe0*/  IMAD.MOV.U32 R11, RZ, RZ, RZ ;  /* 0x000000ffff0b7224 */ /* 0x008fe200078e00ff */
[----:B------:R-:W1:Y:S01]  /*0ff0*/  LDC R7, c[0x0][0x28c] ;  /* 0x0000a300ff077b82 */ /* 0x000e620000000800 */
[----:B------:R-:W3:Y:S01]  /*1000*/  SHFL.IDX PT, R6, R6, RZ, 0x1f ;  /* 0x00001fff06067589 */ /* 0x000ee200000e0000 */
[----:B------:R-:W-:-:S02]  /*1010*/  CS2R R18, SRZ ;  /* 0x0000000000127805 */ /* 0x000fc4000001ff00 */
[----:B------:R-:W-:Y:S02]  /*1020*/  CS2R R20, SRZ ;  /* 0x0000000000147805 */ /* 0x000fe4000001ff00 */
[----:B------:R-:W-:Y:S02]  /*1030*/  CS2R R22, SRZ ;  /* 0x0000000000167805 */ /* 0x000fe4000001ff00 */
[----:B------:R-:W-:Y:S02]  /*1040*/  CS2R R56, SRZ ;  /* 0x0000000000387805 */ /* 0x000fe4000001ff00 */
[----:B------:R-:W-:Y:S02]  /*1050*/  CS2R R58, SRZ ;  /* 0x00000000003a7805 */ /* 0x000fe4000001ff00 */
[----:B------:R-:W-:Y:S02]  /*1060*/  CS2R R60, SRZ ;  /* 0x00000000003c7805 */ /* 0x000fe4000001ff00 */
[----:B------:R-:W-:-:S02]  /*1070*/  CS2R R62, SRZ ;  /* 0x00000000003e7805 */ /* 0x000fc4000001ff00 */
[----:B------:R-:W-:Y:S02]  /*1080*/  CS2R R64, SRZ ;  /* 0x0000000000407805 */ /* 0x000fe4000001ff00 */
[----:B------:R-:W-:Y:S01]  /*1090*/  CS2R R66, SRZ ;  /* 0x0000000000427805 */ /* 0x000fe2000001ff00 */
[----:B------:R-:W-:Y:S01]  /*10a0*/  IMAD.MOV.U32 R68, RZ, RZ, RZ ;  /* 0x000000ffff447224 */ /* 0x000fe200078e00ff */
[----:B------:R-:W-:Y:S02]  /*10b0*/  CS2R R70, SRZ ;  /* 0x0000000000467805 */ /* 0x000fe4000001ff00 */
[----:B------:R-:W-:Y:S02]  /*10c0*/  CS2R R72, SRZ ;  /* 0x0000000000487805 */ /* 0x000fe4000001ff00 */
[----:B------:R-:W-:Y:S02]  /*10d0*/  CS2R R74, SRZ ;  /* 0x00000000004a7805 */ /* 0x000fe4000001ff00 */
[----:B------:R-:W-:-:S02]  /*10e0*/  CS2R R76, SRZ ;  /* 0x00000000004c7805 */ /* 0x000fc4000001ff00 */
[----:B------:R-:W-:Y:S01]  /*10f0*/  CS2R R78, SRZ ;  /* 0x00000000004e7805 */ /* 0x000fe2000001ff00 */
[----:B------:R-:W-:Y:S01]  /*1100*/  IMAD.U32 R9, RZ, RZ, UR4 ;  /* 0x00000004ff097e24 */ /* 0x000fe2000f8e00ff */
[----:B------:R-:W-:Y:S02]  /*1110*/  CS2R R24, SRZ ;  /* 0x0000000000187805 */ /* 0x000fe4000001ff00 */
[----:B------:R-:W-:Y:S02]  /*1120*/  CS2R R26, SRZ ;  /* 0x00000000001a7805 */ /* 0x000fe4000001ff00 */
[----:B------:R-:W-:Y:S02]  /*1130*/  CS2R R28, SRZ ;  /* 0x00000000001c7805 */ /* 0x000fe4000001ff00 */
[----:B------:R-:W-:Y:S02]  /*1140*/  CS2R R30, SRZ ;  /* 0x00000000001e7805 */ /* 0x000fe4000001ff00 */
[----:B------:R-:W-:-:S02]  /*1150*/  CS2R R32, SRZ ;  /* 0x0000000000207805 */ /* 0x000fc4000001ff00 */
[----:B------:R-:W-:Y:S02]  /*1160*/  CS2R R34, SRZ ;  /* 0x0000000000227805 */ /* 0x000fe4000001ff00 */
[----:B-1----:R-:W-:Y:S02]  /*1170*/  ISETP.GE.AND P0, PT, R7, 0x1, PT ;  /* 0x000000010700780c */ /* 0x002fe40003f06270 */
[----:B------:R-:W-:Y:S02]  /*1180*/  CS2R R36, SRZ ;  /* 0x0000000000247805 */ /* 0x000fe4000001ff00 */
[----:B---3--:R-:W-:Y:S02]  /*1190*/  R2UR UR8, R6 ;  /* 0x00000000060872ca */ /* 0x008fe400000e0000 */
[----:B------:R-:W-:Y:S02]  /*11a0*/  CS2R R38, SRZ ;  /* 0x0000000000267805 */ /* 0x000fe4000001ff00 */
[----:B------:R-:W-:-:S02]  /*11b0*/  CS2R R40, SRZ ;  /* 0x0000000000287805 */ /* 0x000fc4000001ff00 */
[----:B------:R-:W-:Y:S02]  /*11c0*/  CS2R R42, SRZ ;  /* 0x00000000002a7805 */ /* 0x000fe4000001ff00 */
[----:B------:R-:W-:Y:S02]  /*11d0*/  CS2R R44, SRZ ;  /* 0x00000000002c7805 */ /* 0x000fe4000001ff00 */
[----:B------:R-:W-:Y:S02]  /*11e0*/  CS2R R46, SRZ ;  /* 0x00000000002e7805 */ /* 0x000fe4000001ff00 */
[----:B------:R-:W-:Y:S02]  /*11f0*/  CS2R R48, SRZ ;  /* 0x0000000000307805 */ /* 0x000fe4000001ff00 */
[----:B------:R-:W-:Y:S02]  /*1200*/  CS2R R50, SRZ ;  /* 0x0000000000327805 */ /* 0x000fe4000001ff00 */
[----:B------:R-:W-:-:S02]  /*1210*/  CS2R R52, SRZ ;  /* 0x0000000000347805 */ /* 0x000fc4000001ff00 */
[----:B------:R-:W-:Y:S01]  /*1220*/  CS2R R54, SRZ ;  /* 0x0000000000367805 */ /* 0x000fe2000001ff00 */
[----:B------:R-:W-:-:S04]  /*1230*/  ULEA.HI UR10, UR8, UR8, URZ, 0x1 ;  /* 0x00000008080a7291 */ /* 0x000fc8000f8f083f */
[----:B------:R-:W-:Y:S02]  /*1240*/  ULOP3.LUT UR11, UR10, 0xffffe, URZ, 0xc0, !UPT ;  /* 0x000ffffe0a0b7892 */ /* 0x000fe4000f8ec03f */
[----:B0-----:R-:W-:Y:S02]  /*1250*/  ULEA UR10, UR13, UR12, 0x18 ;  /* 0x0000000c0d0a7291 */ /* 0x001fe4000f8ec03f */
[----:B------:R-:W-:-:S03]  /*1260*/  UIADD3 UR11, UR8, -UR11, URZ ;  /* 0x8000000b080b7290 */ /* 0x000fc6000fffe03f */
[----:B------:R-:W-:Y:S01]  /*1270*/  UMOV UR8, URZ ;  /* 0x0000003f00087c82 */ /* 0x000fe20008000000 */
[----:B------:R-:W-:-:S04]  /*1280*/  ULEA UR11, UR11, UR10, 0xc ;  /* 0x0000000a0b0b7291 */ /* 0x000fc8000f8e603f */
[----:B------:R-:W-:-:S04]  /*1290*/  UIADD3 UR11, UR11, 0x100, URZ ;  /* 0x000001000b0b7890 */ /* 0x000fc8000fffe03f */
[----:B------:R-:W-:-:S04]  /*12a0*/  USHF.R.U32.HI UR11, URZ, 0x4, UR11 ;  /* 0x000000043f0b7899 */ /* 0x000fc8000801160b */
[----:B------:R-:W-:Y:S01]  /*12b0*/  ULOP3.LUT UR11, UR11, 0x3fff, URZ, 0xc0, !UPT ;  /* 0x00003fff0b0b7892 */ /* 0x000fe2000f8ec03f */
[----:B-----5:R-:W-:Y:S11]  /*12c0*/  @!P0 BRA `(.L_x_13) ;  /* 0x0000000400708947 */ /* 0x020ff60003800000 */
[----:B------:R-:W-:-:S13]  /*12d0*/  ISETP.NE.AND P1, PT, R80, 0x3, PT ;  /* 0x000000035000780c */ /* 0x000fda0003f25270 */
[----:B------:R-:W-:Y:S05]  /*12e0*/  @!P1 BRA `(.L_x_14) ;  /* 0x0000000000049947 */ /* 0x000fea0003800000 */
[----:B------:R-:W-:Y:S01]  /*12f0*/  BPT.TRAP 0x1 ;  /* 0x000000040000795c */ /* 0x000fe20000300000 */
.L_x_14:
[----:B------:R-:W-:Y:S01]  /*1300*/  ULEA UR6, UR5, UR10, 0x3 ;  /* 0x0000000a05067291 */ /* 0x000fe2000f8e183f */
[----:B------:R-:W-:-:S05]  /*1310*/  IMAD.U32 R6, RZ, RZ, UR4 ;  /* 0x00000004ff067e24 */ /* 0x000fca000f8e00ff */
[----:B------:R-:W-:-:S04]  /*1320*/  SHF.L.U32 R6, R6, 0x1f, RZ ;  /* 0x0000001f06067819 */ /* 0x000fc800000006ff */
[----:B------:R0:W1:Y:S01]  /*1330*/  SYNCS.PHASECHK.TRANS64.TRYWAIT P0, [UR6], R6 ;  /* 0x00000006ff0075a7 */ /* 0x0000620008000146 */
[----:B------:R-:W-:Y:S05]  /*1340*/  @!P1 BRA `(.L_x_15) ;  /* 0x0000000000049947 */ /* 0x000fea0003800000 */
[----:B------:R-:W-:Y:S01]  /*1350*/  BPT.TRAP 0x1 ;  /* 0x000000040000795c */ /* 0x000fe20000300000 */
.L_x_15:
[----:B-1----:R-:W-:Y:S05]  /*1360*/  @P0 BRA `(.L_x_16) ;  /* 0x0000000000080947 */ /* 0x002fea0003800000 */
[----:B------:R-:W1:Y:S02]  /*1370*/  SYNCS.PHASECHK.TRANS64.TRYWAIT P0, [UR6], R6 ;  /* 0x00000006ff0075a7 */ /* 0x000e640008000146 */
[----:B-1----:R-:W-:Y:S05]  /*1380*/  @!P0 BRA `(.L_x_17) ;  /* 0x0000005400748947 */ /* 0x002fea0003800000 */
.L_x_16:
[----:B------:R-:W-:Y:S01]  /*1390*/  UIADD3 UR6, UR10, 0xa100, URZ ;  /* 0x0000a1000a067890 */ /* 0x000fe2000fffe03f */
[----:B------:R-:W-:Y:S01]  /*13a0*/  WARPGROUP.ARRIVE ;  /* 0x00000000000079c5 */ /* 0x000fe20000000000 */
[----:B------:R-:W-:Y:S01]  /*13b0*/  ULOP3.LUT UR12, UR11, 0x10000, URZ, 0xfc, !UPT ;  /* 0x000100000b0c7892 */ /* 0x000fe2000f8efc3f */
[----:B------:R-:W-:Y:S01]  /*13c0*/  CS2R R14, SRZ ;  /* 0x00000000000e7805 */ /* 0x000fe2000001ff00 */
[----:B------:R-:W-:Y:S01]  /*13d0*/  USHF.R.U32.HI UR6, URZ, 0x4, UR6 ;  /* 0x000000043f067899 */ /* 0x000fe20008011606 */
[----:B------:R-:W-:Y:S01]  /*13e0*/  IMAD.MOV.U32 R11, RZ, RZ, RZ ;  /* 0x000000ffff0b7224 */ /* 0x000fe200078e00ff */
[----:B------:R-:W-:Y:S01]  /*13f0*/  ULEA UR12, UR5, UR12, 0x9 ;  /* 0x0000000c050c7291 */ /* 0x000fe2000f8e483f */
[----:B------:R-:W-:Y:S01]  /*1400*/  CS2R R18, SRZ ;  /* 0x0000000000127805 */ /* 0x000fe2000001ff00 */
[----:B------:R-:W-:Y:S01]  /*1410*/  ULOP3.LUT UR6, UR6, 0x3fff, URZ, 0xc0, !UPT ;  /* 0x00003fff06067892 */ /* 0x000fe2000f8ec03f */
[----:B------:R-:W-:Y:S01]  /*1420*/  CS2R R20, SRZ ;  /* 0x0000000000147805 */ /* 0x000fe2000001ff00 */
[----:B------:R-:W-:Y:S01]  /*1430*/  UMOV UR13, 0x80000020 ;  /* 0x80000020000d7882 */ /* 0x000fe20000000000 */
[----:B------:R-:W-:Y:S01]  /*1440*/  UMOV UR15, 0x80000020 ;  /* 0x80000020000f7882 */ /* 0x000fe20000000000 */
[----:B------:R-:W-:Y:S01]  /*1450*/  ULOP3.LUT UR6, UR6, 0x10000, URZ, 0xfc, !UPT ;  /* 0x0001000006067892 */ /* 0x000fe2000f8efc3f */
[----:B------:R-:W-:Y:S01]  /*1460*/  CS2R R22, SRZ ;  /* 0x0000000000167805 */ /* 0x000fe2000001ff00 */
[----:B------:R-:W-:Y:S01]  /*1470*/  ULDC UR7, c[0x0][0x50c] ;  /* 0x0001430000077ab9 */ /* 0x000fe20000000800 */
[----:B------:R-:W-:Y:S01]  /*1480*/  CS2R R56, SRZ ;  /* 0x0000000000387805 */ /* 0x000fe2000001ff00 */
[----:B------:R-:W-:Y:S01]  /*1490*/  ULEA UR14, UR5, UR6, 0x8 ;  /* 0x00000006050e7291 */ /* 0x000fe2000f8e403f */
[----:B------:R-:W-:Y:S01]  /*14a0*/  CS2R R58, SRZ ;  /* 0x00000000003a7805 */ /* 0x000fe2000001ff00 */
[----:B------:R-:W-:Y:S01]  /*14b0*/  UISETP.NE.AND UP0, UPT, UR7, 0x2, UPT ;  /* 0x000000020700788c */ /* 0x000fe2000bf05270 */
[----:B------:R-:W-:Y:S01]  /*14c0*/  CS2R R60, SRZ ;  /* 0x00000000003c7805 */ /* 0x000fe2000001ff00 */
[----:B------:R-:W-:Y:S01]  /*14d0*/  UMOV UR6, 0x2 ;  /* 0x0000000200067882 */ /* 0x000fe20000000000 */
[----:B------:R-:W-:Y:S01]  /*14e0*/  CS2R R62, SRZ ;  /* 0x00000000003e7805 */ /* 0x000fe2000001ff00 */
[----:B------:R-:W-:Y:S01]  /*14f0*/  USEL UR7, URZ, 0x1, UP0 ;  /* 0x000000013f077887 */ /* 0x000fe20008000000 */
[----:B------:R-:W-:-:S02]  /*1500*/  CS2R R64, SRZ ;  /* 0x0000000000407805 */ /* 0x000fc4000001ff00 */
[----:B------:R-:W-:Y:S01]  /*1510*/  CS2R R66, SRZ ;  /* 0x0000000000427805 */ /* 0x000fe2000001ff00 */
[----:B------:R-:W-:Y:S01]  /*1520*/  QGMMA.64x64x32.F32.E4M3.E4M3 R24, gdesc[UR12], RZ, !UPT ;  /* 0x00e000000c1879f3 */ /* 0x000fe2000c7008ff */
[----:B------:R-:W-:Y:S01]  /*1530*/  UIADD3 UR12, UR12, 0x2, URZ ;  /* 0x000000020c0c7890 */ /* 0x000fe2000fffe03f */
[----:B------:R-:W-:Y:S01]  /*1540*/  IMAD.MOV.U32 R68, RZ, RZ, RZ ;  /* 0x000000ffff447224 */ /* 0x000fe200078e00ff */
[----:B------:R-:W-:Y:S01]  /*1550*/  ISETP.NE.AND P0, PT, RZ, UR7, PT ;  /* 0x00000007ff007c0c */ /* 0x000fe2000bf05270 */
[----:B------:R-:W-:Y:S01]  /*1560*/  UIADD3 UR14, UR14, 0x2, URZ ;  /* 0x000000020e0e7890 */ /* 0x000fe2000fffe03f */
[----:B------:R-:W-:Y:S01]  /*1570*/  CS2R R70, SRZ ;  /* 0x0000000000467805 */ /* 0x000fe2000001ff00 */
[----:B------:R-:W-:Y:S01]  /*1580*/  UMOV UR13, 0x80000020 ;  /* 0x80000020000d7882 */ /* 0x000fe20000000000 */
[----:B------:R-:W-:Y:S01]  /*1590*/  UMOV UR15, 0x80000020 ;  /* 0x80000020000f7882 */ /* 0x000fe20000000000 */
[----:B------:R-:W-:Y:S02]  /*15a0*/  CS2R R72, SRZ ;  /* 0x0000000000487805 */ /* 0x000fe4000001ff00 */
[----:B------:R-:W-:-:S02]  /*15b0*/  CS2R R74, SRZ ;  /* 0x00000000004a7805 */ /* 0x000fc4000001ff00 */
[----:B------:R-:W-:Y:S02]  /*15c0*/  CS2R R76, SRZ ;  /* 0x00000000004c7805 */ /* 0x000fe4000001ff00 */
[----:B------:R-:W-:Y:S01]  /*15d0*/  CS2R R78, SRZ ;  /* 0x00000000004e7805 */ /* 0x000fe2000001ff00 */
[----:B------:R-:W-:Y:S01]  /*15e0*/  QGMMA.64x64x32.F32.E4M3.E4M3 R24, gdesc[UR12], R24, gsb0 ;  /* 0x00e000000c1879f3 */ /* 0x000fe20008000818 */
[----:B------:R-:W-:Y:S05]  /*15f0*/  @!P0 BRA `(.L_x_18) ;  /* 0x0000000000888947 */ /* 0x000fea0003800000 */
[----:B------:R-:W-:Y:S02]  /*1600*/  WARPGROUP.DEPBAR.LE gsb0, 0x0 ;  /* 0x00008000000079c5 */ /* 0x000fe40000010000 */
[----:B------:R-:W-:-:S01]  /*1610*/  FADD R79, RZ, R24 ;  /* 0x00000018ff4f7221 */ /* 0x000fc20000000000 */
[----:B------:R-:W-:Y:S01]  /*1620*/  FADD R78, RZ, R25 ;  /* 0x00000019ff4e7221 */ /* 0x000fe20000000000 */
        /* <DEDUP_REMOVED lines=30> */
[----:B------:R-:W-:-:S06]  /*1810*/  UMOV UR6, URZ ;  /* 0x0000003f00067c82 */ /* 0x000fcc0008000000 */
.L_x_18:
[----:B------:R-:W-:-:S04]  /*1820*/  UIADD3 UR18, UR5, 0x1, URZ ;  /* 0x0000000105127890 */ /* 0x000fc8000fffe03f */
[----:B------:R-:W-:-:S04]  /*1830*/  UISETP.NE.AND UP0, UPT, UR18, 0x5, UPT ;  /* 0x000000051200788c */ /* 0x000fc8000bf05270 */
[----:B------:R-:W-:Y:S02]  /*1840*/  USEL UR8, URZ, 0x1, UP0 ;  /* 0x000000013f087887 */ /* 0x000fe40008000000 */
[----:B------:R-:W-:Y:S02]  /*1850*/  USEL UR18, UR18, URZ, UP0 ;  /* 0x0000003f12127287 */ /* 0x000fe40008000000 */
[----:B------:R-:W-:-:S06]  /*1860*/  ULOP3.LUT UR8, UR4, UR8, URZ, 0x3c, !UPT ;  /* 0x0000000804087292 */ /* 0x000fcc000f8e3c3f */
[----:B------:R-:W-:Y:S01]  /*1870*/  IMAD.U32 R9, RZ, RZ, UR8 ;  /* 0x00000008ff097e24 */ /* 0x000fe2000f8e00ff */
[----:B------:R-:W-:-:S06]  /*1880*/  UMOV UR8, 0x1 ;  /* 0x0000000100087882 */ /* 0x000fcc0000000000 */
.L_x_13:
[----:B------:R-:W-:-:S04]  /*1890*/  UISETP.LT.AND UP0, UPT, UR9, 0x1, UPT ;  /* 0x000000010900788c */ /* 0x000fc8000bf01270 */
[----:B------:R-:W-:-:S04]  /*18a0*/  USEL UR12, UR9, 0x1, UP0 ;  /* 0x00000001090c7887 */ /* 0x000fc80008000000 */
[----:B------:R-:W-:-:S04]  /*18b0*/  UIADD3 UR12, UR9, -UR12, URZ ;  /* 0x8000000c090c7290 */ /* 0x000fc8000fffe03f */
[----:B------:R-:W-:-:S06]  /*18c0*/  UISETP.GE.AND UP0, UPT, UR12, 0x1, UPT ;  /* 0x000000010c00788c */ /* 0x000fcc000bf06270 */
[----:B------:R-:W-:-:S13]  /*18d0*/  PLOP3.LUT P0, PT, PT, PT, UP0, 0x80, 0x0 ;  /* 0x000000000000781c */ /* 0x000fda0003f0f008 */
[----:B------:R-:W-:Y:S05]  /*18e0*/  @!P0 BRA `(.L_x_19) ;  /* 0x0000000400848947 */ /* 0x000fea0003800000 */
[----:B01----:R-:W-:Y:S01]  /*18f0*/  IMAD.U32 R6, RZ, RZ, UR12 ;  /* 0x0000000cff067e24 */ /* 0x003fe2000f8e00ff */
[----:B------:R-:W-:Y:S01]  /*1900*/  UMOV UR19, UR5 ;  /* 0x0000000500137c82 */ /* 0x000fe20008000000 */
[----:B------:R-:W-:-:S05]  /*1910*/  ULDC UR20, c[0x0][0x50c] ;  /* 0x0001430000147ab9 */ /* 0x000fca0000000800 */
.L_x_27:
[----:B------:R-:W-:-:S13]  /*1920*/  ISETP.NE.AND P1, PT, R80, 0x3, PT ;  /* 0x000000035000780c */ /* 0x000fda0003f25270 */
[----:B01----:R-:W-:Y:S05]  /*1930*/  @!P1 BRA `(.L_x_20) ;  /* 0x0000000000049947 */ /* 0x003fea0003800000 */
[----:B------:R-:W-:Y:S01]  /*1940*/  BPT.TRAP 0x1 ;  /* 0x000000040000795c */ /* 0x000fe20000300000 */
.L_x_20:
[----:B------:R-:W0:Y:S01]  /*1950*/  S2UR UR12, SR_CgaCtaId ;  /* 0x00000000000c79c3 */ /* 0x000e220000008800 */
[----:B------:R-:W-:Y:S01]  /*1960*/  UMOV UR10, 0x400 ;  /* 0x00000400000a7882 */ /* 0x000fe20000000000 */
[----:B------:R-:W-:Y:S01]  /*1970*/  SHF.L.U32 R7, R9, 0x1f, RZ ;  /* 0x0000001f09077819 */ /* 0x000fe200000006ff */
[----:B0-----:R-:W-:-:S04]  /*1980*/  ULEA UR10, UR12, UR10, 0x18 ;  /* 0x0000000a0c0a7291 */ /* 0x001fc8000f8ec03f */
[----:B------:R-:W-:-:S09]  /*1990*/  ULEA UR12, UR18, UR10, 0x3 ;  /* 0x0000000a120c7291 */ /* 0x000fd2000f8e183f */
[----:B------:R0:W1:Y:S01]  /*19a0*/  SYNCS.PHASECHK.TRANS64.TRYWAIT P0, [UR12], R7 ;  /* 0x00000007ff0075a7 */ /* 0x000062000800014c */
[----:B------:R-:W-:Y:S05]  /*19b0*/  @!P1 BRA `(.L_x_21) ;  /* 0x0000000000049947 */ /* 0x000fea0003800000 */
[----:B------:R-:W-:Y:S01]  /*19c0*/  BPT.TRAP 0x1 ;  /* 0x000000040000795c */ /* 0x000fe20000300000 */
.L_x_21:
[----:B-1----:R-:W-:Y:S05]  /*19d0*/  @P0 BRA `(.L_x_22) ;  /* 0x0000000000080947 */ /* 0x002fea0003800000 */
[----:B------:R-:W1:Y:S02]  /*19e0*/  SYNCS.PHASECHK.TRANS64.TRYWAIT P0, [UR12], R7 ;  /* 0x00000007ff0075a7 */ /* 0x000e64000800014c */
[----:B-1----:R-:W-:Y:S05]  /*19f0*/  @!P0 BRA `(.L_x_23) ;  /* 0x0000004c00f08947 */ /* 0x002fea0003800000 */
.L_x_22:
[----:B------:R-:W-:Y:S01]  /*1a00*/  UIADD3 UR12, UR10, 0xa100, URZ ;  /* 0x0000a1000a0c7890 */ /* 0x000fe2000fffe03f */
[----:B------:R-:W-:Y:S01]  /*1a10*/  WARPGROUP.ARRIVE ;  /* 0x00000000000079c5 */ /* 0x000fe20000000000 */
[----:B------:R-:W-:Y:S02]  /*1a20*/  UISETP.NE.AND UP0, UPT, UR7, URZ, UPT ;  /* 0x0000003f0700728c */ /* 0x000fe4000bf05270 */
[----:B------:R-:W-:Y:S02]  /*1a30*/  USHF.R.U32.HI UR12, URZ, 0x4, UR12 ;  /* 0x000000043f0c7899 */ /* 0x000fe4000801160c */
[----:B------:R-:W-:Y:S02]  /*1a40*/  USEL UR8, UR8, URZ, !UP0 ;  /* 0x0000003f08087287 */ /* 0x000fe4000c000000 */
[----:B------:R-:W-:Y:S02]  /*1a50*/  ULOP3.LUT UR7, UR12, 0x3fff, URZ, 0xc0, !UPT ;  /* 0x00003fff0c077892 */ /* 0x000fe4000f8ec03f */
[----:B------:R-:W-:-:S02]  /*1a60*/  ULOP3.LUT UR12, UR11, 0x10000, URZ, 0xfc, !UPT ;  /* 0x000100000b0c7892 */ /* 0x000fc4000f8efc3f */
[----:B------:R-:W-:Y:S02]  /*1a70*/  ULOP3.LUT UR7, UR7, 0x10000, URZ, 0xfc, !UPT ;  /* 0x0001000007077892 */ /* 0x000fe4000f8efc3f */
[----:B------:R-:W-:Y:S02]  /*1a80*/  UISETP.NE.U32.AND UP0, UPT, UR8, URZ, UPT ;  /* 0x0000003f0800728c */ /* 0x000fe4000bf05070 */
[----:B------:R-:W-:Y:S02]  /*1a90*/  ULEA UR12, UR18, UR12, 0x9 ;  /* 0x0000000c120c7291 */ /* 0x000fe4000f8e483f */
[----:B------:R-:W-:Y:S01]  /*1aa0*/  ULEA UR14, UR18, UR7, 0x8 ;  /* 0x00000007120e7291 */ /* 0x000fe2000f8e403f */
[----:B------:R-:W-:Y:S01]  /*1ab0*/  UMOV UR13, 0x80000020 ;  /* 0x80000020000d7882 */ /* 0x000fe20000000000 */
[----:B------:R-:W-:Y:S01]  /*1ac0*/  UMOV UR15, 0x80000020 ;  /* 0x80000020000f7882 */ /* 0x000fe20000000000 */
[----:B------:R-:W-:-:S06]  /*1ad0*/  UIADD3 UR6, UR6, 0x2, URZ ;  /* 0x0000000206067890 */ /* 0x000fcc000fffe03f */
[----:B------:R-:W-:Y:S01]  /*1ae0*/  QGMMA.64x64x32.F32.E4M3.E4M3 R24, gdesc[UR12], R24, UP0 ;  /* 0x00e000000c1879f3 */ /* 0x000fe2000bf00818 */
[----:B------:R-:W-:Y:S02]  /*1af0*/  UIADD3 UR12, UR12, 0x2, URZ ;  /* 0x000000020c0c7890 */ /* 0x000fe4000fffe03f */
[----:B------:R-:W-:Y:S01]  /*1b00*/  UIADD3 UR14, UR14, 0x2, URZ ;  /* 0x000000020e0e7890 */ /* 0x000fe2000fffe03f */
[----:B------:R-:W-:Y:S01]  /*1b10*/  UMOV UR13, 0x80000020 ;  /* 0x80000020000d7882 */ /* 0x000fe20000000000 */
[----:B------:R-:W-:Y:S01]  /*1b20*/  UMOV UR15, 0x80000020 ;  /* 0x80000020000f7882 */ /* 0x000fe20000000000 */
[----:B------:R-:W-:-:S04]  /*1b30*/  UISETP.NE.AND UP0, UPT, UR6, UR20, UPT ;  /* 0x000000140600728c */ /* 0x000fc8000bf05270 */
[----:B------:R-:W-:-:S06]  /*1b40*/  USEL UR7, URZ, 0x1, UP0 ;  /* 0x000000013f077887 */ /* 0x000fcc0008000000 */
[----:B------:R-:W-:Y:S01]  /*1b50*/  ISETP.NE.AND P0, PT, RZ, UR7, PT ;  /* 0x00000007ff007c0c */ /* 0x000fe2000bf05270 */
[----:B------:R-:W-:Y:S03]  /*1b60*/  QGMMA.64x64x32.F32.E4M3.E4M3 R24, gdesc[UR12], R24, gsb0 ;  /* 0x00e000000c1879f3 */ /* 0x000fe60008000818 */
[----:B------:R-:W-:-:S09]  /*1b70*/  WARPGROUP.DEPBAR.LE gsb0, 0x1 ;  /* 0x00008000000079c5 */ /* 0x000fd20000010100 */
[----:B------:R-:W-:Y:S05]  /*1b80*/  @!P0 BRA `(.L_x_24) ;  /* 0x0000000000888947 */ /* 0x000fea0003800000 */
[----:B------:R-:W-:Y:S02]  /*1b90*/  WARPGROUP.DEPBAR.LE gsb0, 0x0 ;  /* 0x00008000000079c5 */ /* 0x000fe40000010000 */
[----:B------:R-:W-:-:S01]  /*1ba0*/  FADD R79, R24, R79 ;  /* 0x0000004f184f7221 */ /* 0x000fc20000000000 */
[----:B------:R-:W-:Y:S01]  /*1bb0*/  FADD R78, R25, R78 ;  /* 0x0000004e194e7221 */ /* 0x000fe20000000000 */
        /* <DEDUP_REMOVED lines=30> */
[----:B------:R-:W-:-:S06]  /*1da0*/  UMOV UR6, URZ ;  /* 0x0000003f00067c82 */ /* 0x000fcc0008000000 */
.L_x_24:
[----:B------:R-:W-:Y:S05]  /*1db0*/  @!P1 BRA `(.L_x_25) ;  /* 0x0000000000049947 */ /* 0x000fea0003800000 */
[----:B------:R-:W-:Y:S01]  /*1dc0*/  BPT.TRAP 0x1 ;  /* 0x000000040000795c */ /* 0x000fe20000300000 */
.L_x_25:
[----:B------:R-:W-:Y:S01]  /*1dd0*/  ULEA UR8, UR19, UR10, 0x3 ;  /* 0x0000000a13087291 */ /* 0x000fe2000f8e183f */
[----:B------:R-:W-:-:S03]  /*1de0*/  ISETP.GT.U32.AND P0, PT, R4, 0x1, PT ;  /* 0x000000010400780c */ /* 0x000fc60003f04070 */
[----:B------:R-:W-:-:S04]  /*1df0*/  UIADD3 UR8, UR8, 0x28, URZ ;  /* 0x0000002808087890 */ /* 0x000fc8000fffe03f */
[----:B------:R-:W-:-:S09]  /*1e00*/  UPRMT UR8, URZ, 0x654, UR8 ;  /* 0x000006543f087896 */ /* 0x000fd20008000008 */
[----:B------:R-:W-:Y:S01]  /*1e10*/  SYNCS.ARRIVE.TRANS64.RED.A1T0 RZ, [UR8], RZ ;  /* 0x000000ffffff79a7 */ /* 0x000fe20008100408 */
[----:B------:R-:W-:Y:S05]  /*1e20*/  @P0 BRA `(.L_x_26) ;  /* 0x0000000000040947 */ /* 0x000fea0003800000 */
[----:B------:R-:W-:Y:S01]  /*1e30*/  BPT.TRAP 0x1 ;  /* 0x000000040000795c */ /* 0x000fe20000300000 */
.L_x_26:
[----:B------:R-:W-:Y:S01]  /*1e40*/  UIADD3 UR18, UR18, 0x1, URZ ;  /* 0x0000000112127890 */ /* 0x000fe2000fffe03f */
[C---:B------:R-:W-:Y:S01]  /*1e50*/  ISETP.GT.AND P0, PT, R6.reuse, 0x1, PT ;  /* 0x000000010600780c */ /* 0x040fe20003f04270 */
[----:B------:R-:W-:Y:S01]  /*1e60*/  UIADD3 UR19, UR19, 0x1, URZ ;  /* 0x0000000113137890 */ /* 0x000fe2000fffe03f */
[----:B------:R-:W-:Y:S01]  /*1e70*/  VIADD R6, R6, 0xffffffff ;  /* 0xffffffff06067836 */ /* 0x000fe20000000000 */
[----:B------:R-:W-:Y:S02]  /*1e80*/  UISETP.NE.AND UP0, UPT, UR18, 0x5, UPT ;  /* 0x000000051200788c */ /* 0x000fe4000bf05270 */
[----:B------:R-:W-:Y:S02]  /*1e90*/  UISETP.NE.AND UP1, UPT, UR19, 0x5, UPT ;  /* 0x000000051300788c */ /* 0x000fe4000bf25270 */
[----:B------:R-:W-:Y:S02]  /*1ea0*/  USEL UR8, URZ, 0x1, UP0 ;  /* 0x000000013f087887 */ /* 0x000fe40008000000 */
[----:B------:R-:W-:-:S02]  /*1eb0*/  USEL UR18, UR18, URZ, UP0 ;  /* 0x0000003f12127287 */ /* 0x000fc40008000000 */
[----:B------:R-:W-:Y:S02]  /*1ec0*/  USEL UR19, UR19, URZ, UP1 ;  /* 0x0000003f13137287 */ /* 0x000fe40008800000 */
[----:B------:R-:W-:Y:S01]  /*1ed0*/  LOP3.LUT R9, R9, UR8, RZ, 0x3c, !PT ;  /* 0x0000000809097c12 */ /* 0x000fe2000f8e3cff */
[----:B------:R-:W-:Y:S01]  /*1ee0*/  UMOV UR8, 0x1 ;  /* 0x0000000100087882 */ /* 0x000fe20000000000 */
[----:B------:R-:W-:Y:S08]  /*1ef0*/  @P0 BRA `(.L_x_27) ;  /* 0xfffffff800880947 */ /* 0x000ff0000383ffff */
.L_x_19:
[----:B------:R-:W-:Y:S01]  /*1f00*/  UISETP.NE.AND UP0, UPT, UR6, URZ, UPT ;  /* 0x0000003f0600728c */ /* 0x000fe2000bf05270 */
[----:B01----:R-:W0:Y:S03]  /*1f10*/  LDC R6, c[0x0][0x28c] ;  /* 0x0000a300ff067b82 */ /* 0x003e260000000800 */
[----:B------:R-:W-:-:S06]  /*1f20*/  USEL UR6, URZ, 0x1, !UP0 ;  /* 0x000000013f067887 */ /* 0x000fcc000c000000 */
[----:B------:R-:W-:Y:S02]  /*1f30*/  ISETP.NE.AND P0, PT, RZ, UR6, PT ;  /* 0x00000006ff007c0c */ /* 0x000fe4000bf05270 */
[----:B0-----:R-:W-:-:S11]  /*1f40*/  ISETP.GE.AND P1, PT, R6, 0x1, PT ;  /* 0x000000010600780c */ /* 0x001fd60003f26270 */
[----:B------:R-:W-:Y:S05]  /*1f50*/  @!P0 BRA `(.L_x_28) ;  /* 0x0000000000848947 */ /* 0x000fea0003800000 */
[----:B------:R-:W-:Y:S02]  /*1f60*/  WARPGROUP.DEPBAR.LE gsb0, 0x0 ;  /* 0x00008000000079c5 */ /* 0x000fe40000010000 */
[----:B------:R-:W-:Y:S01]  /*1f70*/  FADD R79, R24, R79 ;  /* 0x0000004f184f7221 */ /* 0x000fe20000000000 */
        /* <DEDUP_REMOVED lines=30> */
[----:B------:R-:W-:-:S07]  /*2160*/  FADD R14, R14, R55 ;  /* 0x000000370e0e7221 */ /* 0x000fce0000000000 */
.L_x_28:
[----:B------:R-:W-:Y:S02]  /*2170*/  WARPGROUP.DEPBAR.LE gsb0, 0x0 ;  /* 0x00008000000079c5 */ /* 0x000fe40000010000 */
[----:B------:R-:W-:Y:S05]  /*2180*/  @!P1 BRA `(.L_x_29) ;  /* 0x0000000000409947 */ /* 0x000fea0003800000 */
[----:B------:R-:W-:-:S13]  /*2190*/  ISETP.NE.AND P0, PT, R80, 0x3, PT ;  /* 0x000000035000780c */ /* 0x000fda0003f05270 */
[----:B------:R-:W-:Y:S05]  /*21a0*/  @!P0 BRA `(.L_x_30) ;  /* 0x0000000000048947 */ /* 0x000fea0003800000 */
[----:B------:R-:W-:Y:S01]  /*21b0*/  BPT.TRAP 0x1 ;  /* 0x000000040000795c */ /* 0x000fe20000300000 */
.L_x_30:
[----:B------:R-:W-:Y:S01]  /*21c0*/  UISETP.LT.AND UP0, UPT, UR9, 0x1, UPT ;  /* 0x000000010900788c */ /* 0x000fe2000bf01270 */
[----:B------:R-:W-:-:S03]  /*21d0*/  ISETP.GT.U32.AND P0, PT, R4, 0x1, PT ;  /* 0x000000010400780c */ /* 0x000fc60003f04070 */
[----:B------:R-:W-:-:S04]  /*21e0*/  USEL UR8, UR9, 0x1, UP0 ;  /* 0x0000000109087887 */ /* 0x000fc80008000000 */
[----:B------:R-:W-:-:S04]  /*21f0*/  UIADD3 UR8, UR5, UR9, -UR8 ;  /* 0x0000000905087290 */ /* 0x000fc8000fffe808 */
[----:B------:R-:W-:-:S04]  /*2200*/  UIMAD.WIDE.U32 UR6, UR8, -0x33333333, URZ ;  /* 0xcccccccd080678a5 */ /* 0x000fc8000f8e003f */
[----:B------:R-:W-:-:S04]  /*2210*/  USHF.R.U32.HI UR6, URZ, 0x2, UR7 ;  /* 0x000000023f067899 */ /* 0x000fc80008011607 */
[----:B------:R-:W-:-:S04]  /*2220*/  UIMAD UR8, UR6, -0x5, UR8 ;  /* 0xfffffffb060878a4 */ /* 0x000fc8000f8e0208 */
[----:B------:R-:W-:-:S04]  /*2230*/  ULEA UR8, UR8, UR10, 0x3 ;  /* 0x0000000a08087291 */ /* 0x000fc8000f8e183f */
[----:B------:R-:W-:-:S04]  /*2240*/  UIADD3 UR8, UR8, 0x28, URZ ;  /* 0x0000002808087890 */ /* 0x000fc8000fffe03f */
[----:B------:R-:W-:-:S09]  /*2250*/  UPRMT UR8, URZ, 0x654, UR8 ;  /* 0x000006543f087896 */ /* 0x000fd20008000008 */
[----:B------:R-:W-:Y:S01]  /*2260*/  SYNCS.ARRIVE.TRANS64.RED.A1T0 RZ, [UR8], RZ ;  /* 0x000000ffffff79a7 */ /* 0x000fe20008100408 */
[----:B------:R-:W-:Y:S05]  /*2270*/  @P0 BRA `(.L_x_29) ;  /* 0x0000000000040947 */ /* 0x000fea0003800000 */
[----:B------:R-:W-:Y:S01]  /*2280*/  BPT.TRAP 0x1 ;  /* 0x000000040000795c */ /* 0x000fe20000300000 */
.L_x_29:
[----:B------:R-:W0:Y:S01]  /*2290*/  LDC R24, c[0x0][0x288] ;  /* 0x0000a200ff187b82 */ /* 0x000e220000000800 */
[--C-:B------:R-:W-:Y:S01]  /*22a0*/  SHF.R.U32.HI R6, RZ, 0x2, R2.reuse ;  /* 0x00000002ff067819 */ /* 0x100fe20000011602 */
[----:B------:R-:W-:Y:S01]  /*22b0*/  IMAD.SHL.U32 R17, R12, 0x40, RZ ;  /* 0x000000400c117824 */ /* 0x000fe200078e00ff */
[----:B------:R-:W-:Y:S01]  /*22c0*/  SHF.R.U32.HI R9, RZ, 0x7, R2 ;  /* 0x00000007ff097819 */ /* 0x000fe20000011602 */
[----:B------:R-:W-:Y:S01]  /*22d0*/  UIADD3 UR5, UR9, UR5, URZ ;  /* 0x0000000509057290 */ /* 0x000fe2000fffe03f */
[----:B------:R-:W-:Y:S01]  /*22e0*/  LOP3.LUT R7, R6, 0x7, RZ, 0xc0, !PT ;  /* 0x0000000706077812 */ /* 0x000fe200078ec0ff */
[C---:B------:R-:W-:Y:S01]  /*22f0*/  IMAD.SHL.U32 R12, R2.reuse, 0x2, RZ ;  /* 0x00000002020c7824 */ /* 0x040fe200078e00ff */
[----:B------:R-:W-:Y:S01]  /*2300*/  LOP3.LUT R6, R9, 0x1, RZ, 0xc0, !PT ;  /* 0x0000000109067812 */ /* 0x000fe200078ec0ff */
[----:B------:R-:W-:Y:S01]  /*2310*/  UISETP.GT.U32.AND UP0, UPT, UR5, 0x4, UPT ;  /* 0x000000040500788c */ /* 0x000fe2000bf04070 */
[C---:B------:R-:W-:Y:S01]  /*2320*/  LOP3.LUT R13, R2.reuse, 0x3, RZ, 0xc0, !PT ;  /* 0x00000003020d7812 */ /* 0x040fe200078ec0ff */
[----:B------:R-:W-:Y:S01]  /*2330*/  ULDC UR12, c[0x0][0x284] ;  /* 0x0000a100000c7ab9 */ /* 0x000fe20000000800 */
[----:B------:R-:W-:Y:S01]  /*2340*/  LOP3.LUT R8, R2, 0x60, RZ, 0xc0, !PT ;  /* 0x0000006002087812 */ /* 0x000fe200078ec0ff */
[----:B------:R-:W-:Y:S01]  /*2350*/  IMAD.SHL.U32 R26, R6, 0x40, RZ ;  /* 0x00000040061a7824 */ /* 0x000fe200078e00ff */
[----:B------:R-:W-:Y:S01]  /*2360*/  UISETP.LT.U32.AND UP0, UPT, UR9, 0x5, UP0 ;  /* 0x000000050900788c */ /* 0x000fe20008701070 */
[----:B------:R-:W-:Y:S01]  /*2370*/  SHF.R.S32.HI R32, RZ, 0x1f, R69 ;  /* 0x0000001fff207819 */ /* 0x000fe20000011445 */
[----:B------:R-:W-:Y:S01]  /*2380*/  UISETP.GE.U32.AND UP1, UPT, UR9, 0x5, UPT ;  /* 0x000000050900788c */ /* 0x000fe2000bf26070 */
[----:B------:R-:W-:Y:S01]  /*2390*/  SHF.R.U32.HI R8, RZ, 0x1, R8 ;  /* 0x00000001ff087819 */ /* 0x000fe20000011608 */
[----:B------:R-:W-:Y:S01]  /*23a0*/  ULDC.64 UR10, c[0x0][0x5d0] ;  /* 0x00017400000a7ab9 */ /* 0x000fe20000000a00 */
[--C-:B------:R-:W-:Y:S01]  /*23b0*/  LOP3.LUT R9, R26, 0x40, R7.reuse, 0xe2, !PT ;  /* 0x000000401a097812 */ /* 0x100fe200078ee207 */
[----:B------:R-:W-:Y:S01]  /*23c0*/  UIMAD.WIDE.U32 UR6, UR5, -0x33333333, URZ ;  /* 0xcccccccd050678a5 */ /* 0x000fe2000f8e003f */
[----:B------:R-:W-:Y:S01]  /*23d0*/  IADD3 R25, RZ, -R8, -R7 ;  /* 0x80000008ff197210 */ /* 0x000fe20007ffe807 */
[----:B------:R-:W-:Y:S01]  /*23e0*/  USEL UR8, URZ, 0x1, !UP0 ;  /* 0x000000013f087887 */ /* 0x000fe2000c000000 */
[----:B------:R-:W-:Y:S01]  /*23f0*/  LOP3.LUT R12, R17, 0x6, R12, 0xf8, !PT ;  /* 0x00000006110c7812 */ /* 0x000fe200078ef80c */
[----:B------:R-:W-:Y:S01]  /*2400*/  USHF.R.U32.HI UR6, URZ, 0x2, UR7 ;  /* 0x000000023f067899 */ /* 0x000fe20008011607 */
[----:B0-----:R-:W-:Y:S01]  /*2410*/  IMAD R26, R13, -0x2, R24 ;  /* 0xfffffffe0d1a7824 */ /* 0x001fe200078e0218 */
[----:B------:R-:W-:Y:S01]  /*2420*/  ISETP.GE.AND P0, PT, R17, R24, PT ;  /* 0x000000181100720c */ /* 0x000fe20003f06270 */
[----:B------:R-:W-:Y:S01]  /*2430*/  IMAD.SHL.U32 R24, R16, 0x80, RZ ;  /* 0x0000008010187824 */ /* 0x000fe200078e00ff */
[----:B------:R-:W-:Y:S01]  /*2440*/  SHF.R.S32.HI R13, RZ, 0x1f, R12 ;  /* 0x0000001fff0d7819 */ /* 0x000fe2000001140c */
[----:B------:R-:W-:Y:S01]  /*2450*/  IMAD R25, R6, -0x40, R25 ;  /* 0xffffffc006197824 */ /* 0x000fe200078e0219 */
[----:B------:R-:W-:Y:S01]  /*2460*/  ULOP3.LUT UR4, UR4, UR8, URZ, 0x3c, !UPT ;  /* 0x0000000804047292 */ /* 0x000fe2000f8e3c3f */
[----:B------:R-:W-:Y:S01]  /*2470*/  IMAD R6, R32, UR10, RZ ;  /* 0x0000000a20067c24 */ /* 0x000fe2000f8e02ff */
[----:B------:R-:W-:Y:S01]  /*2480*/  ISETP.GE.OR P0, PT, R24, UR12, P0 ;  /* 0x0000000c18007c0c */ /* 0x000fe20008706670 */
[----:B------:R-:W-:Y:S01]  /*2490*/  IMAD.WIDE R28, R16, 0x80, RZ ;  /* 0x00000080101c7825 */ /* 0x000fe200078e02ff */
[----:B------:R-:W-:Y:S01]  /*24a0*/  UIMAD UR5, UR6, -0x5, UR5 ;  /* 0xfffffffb060578a4 */ /* 0x000fe2000f8e0205 */
[----:B------:R-:W-:Y:S01]  /*24b0*/  IADD3 R25, -R24, UR12, R25 ;  /* 0x0000000c18197c10 */ /* 0x000fe2000fffe119 */
[----:B------:R-:W-:Y:S01]  /*24c0*/  @UP1 ULOP3.LUT UR4, UR4, 0x1, UR6, 0x78, !UPT ;  /* 0x0000000104041892 */ /* 0x000fe2000f8e7806 */
[C---:B------:R-:W-:Y:S01]  /*24d0*/  IMAD R27, R69.reuse, UR11, R6 ;  /* 0x0000000b451b7c24 */ /* 0x040fe2000f8e0206 */
[----:B------:R-:W-:Y:S01]  /*24e0*/  LOP3.LUT R33, R28, R9, R8, 0xfe, !PT ;  /* 0x000000091c217212 */ /* 0x000fe200078efe08 */
[----:B------:R-:W-:-:S04]  /*24f0*/  IMAD.WIDE.U32 R6, R69, UR10, R12 ;  /* 0x0000000a45067c25 */ /* 0x000fc8000f8e000c */
[----:B------:R-:W-:Y:S02]  /*2500*/  IMAD.IADD R7, R7, 0x1, R27 ;  /* 0x0000000107077824 */ /* 0x000fe400078e021b */
[----:B------:R-:W-:Y:S02]  /*2510*/  IMAD.IADD R26, R26, 0x1, -R17 ;  /* 0x000000011a1a7824 */ /* 0x000fe400078e0a11 */
[----:B------:R-:W-:Y:S01]  /*2520*/  IMAD.MOV.U32 R24, RZ, RZ, -0x1 ;  /* 0xffffffffff187424 */ /* 0x000fe200078e00ff */
[----:B------:R-:W-:Y:S06]  /*2530*/  @P0 BRA `(.L_x_31) ;  /* 0x0000002400940947 */ /* 0x000fec0003800000 */
[----:B------:R-:W0:Y:S01]  /*2540*/  LDC.64 R30, c[0x0][0x5c8] ;  /* 0x00017200ff1e7b82 */ /* 0x000e220000000a00 */
[----:B------:R-:W-:Y:S01]  /*2550*/  ULDC.64 UR6, c[0x0][0x5c0] ;  /* 0x0001700000067ab9 */ /* 0x000fe20000000a00 */
[----:B------:R-:W-:Y:S01]  /*2560*/  BSSY B0, `(.L_x_31) ;  /* 0x0000262000007945 */ /* 0x000fe20003800000 */
[-C--:B0-----:R-:W-:Y:S02]  /*2570*/  IMAD R8, R29, R30.reuse, RZ ;  /* 0x0000001e1d087224 */ /* 0x081fe400078e02ff */
[----:B------:R-:W-:-:S04]  /*2580*/  IMAD.WIDE.U32 R6, R33, R30, R6 ;  /* 0x0000001e21067225 */ /* 0x000fc800078e0006 */
[----:B------:R-:W-:Y:S01]  /*2590*/  IMAD R17, R33, R31, R8 ;  /* 0x0000001f21117224 */ /* 0x000fe200078e0208 */
[----:B------:R-:W-:Y:S02]  /*25a0*/  LEA R9, P0, R30, R6, 0x3 ;  /* 0x000000061e097211 */ /* 0x000fe400078018ff */
[----:B------:R-:W-:Y:S01]  /*25b0*/  IADD3 R8, P1, R6, UR6, RZ ;  /* 0x0000000606087c10 */ /* 0x000fe2000ff3e0ff */
[----:B------:R-:W-:Y:S01]  /*25c0*/  IMAD.IADD R17, R7, 0x1, R17 ;  /* 0x0000000107117824 */ /* 0x000fe200078e0211 */
[----:B------:R-:W-:-:S04]  /*25d0*/  IADD3 R6, P2, R9, UR6, RZ ;  /* 0x0000000609067c10 */ /* 0x000fc8000ff5e0ff */
[----:B------:R-:W-:Y:S02]  /*25e0*/  LEA.HI.X R7, R30, R17, R31, 0x3, P0 ;  /* 0x000000111e077211 */ /* 0x000fe400000f1c1f */
[----:B----45:R-:W-:Y:S02]  /*25f0*/  FSETP.NEU.AND P0, PT, R10, RZ, PT ;  /* 0x000000ff0a00720b */ /* 0x030fe40003f0d000 */
[----:B------:R-:W-:Y:S02]  /*2600*/  IADD3.X R9, R17, UR7, RZ, P1, !PT ;  /* 0x0000000711097c10 */ /* 0x000fe40008ffe4ff */
[----:B------:R-:W-:-:S09]  /*2610*/  IADD3.X R7, R7, UR7, RZ, P2, !PT ;  /* 0x0000000707077c10 */ /* 0x000fd200097fe4ff */
[----:B------:R-:W-:Y:S05]  /*2620*/  @!P0 BRA `(.L_x_32) ;  /* 0x0000001c00148947 */ /* 0x000fea0003800000 */
[----:B------:R-:W-:Y:S01]  /*2630*/  ULDC.64 UR6, c[0x0][0x5b8] ;  /* 0x00016e0000067ab9 */ /* 0x000fe20000000a00 */
[----:B------:R-:W-:Y:S01]  /*2640*/  ISETP.GE.AND P0, PT, R26, 0x1, PT ;  /* 0x000000011a00780c */ /* 0x000fe20003f06270 */
[----:B------:R-:W-:Y:S01]  /*2650*/  IMAD R30, R32, UR6, RZ ;  /* 0x00000006201e7c24 */ /* 0x000fe2000f8e02ff */
[----:B------:R-:W-:Y:S01]  /*2660*/  ULDC.64 UR10, c[0x0][0x5a8] ;  /* 0x00016a00000a7ab9 */ /* 0x000fe20000000a00 */
[----:B------:R-:W-:Y:S01]  /*2670*/  IMAD.WIDE.U32 R16, R69, UR6, R12 ;  /* 0x0000000645107c25 */ /* 0x000fe2000f8e000c */
[----:B------:R-:W-:Y:S01]  /*2680*/  ISETP.LT.OR P3, PT, R25, 0x1, !P0 ;  /* 0x000000011900780c */ /* 0x000fe20004761670 */
[----:B------:R-:W-:Y:S02]  /*2690*/  BSSY B1, `(.L_x_33) ;  /* 0x000000c000017945 */ /* 0x000fe40003800000 */
[----:B------:R-:W-:Y:S01]  /*26a0*/  IMAD R69, R69, UR7, R30 ;  /* 0x0000000745457c24 */ /* 0x000fe2000f8e021e */
[----:B------:R-:W-:Y:S02]  /*26b0*/  ULDC.64 UR6, c[0x0][0x5b0] ;  /* 0x00016c0000067ab9 */ /* 0x000fe40000000a00 */
[----:B------:R-:W-:-:S02]  /*26c0*/  IMAD R27, R29, UR6, RZ ;  /* 0x000000061d1b7c24 */ /* 0x000fc4000f8e02ff */
[----:B------:R-:W-:Y:S02]  /*26d0*/  IMAD.IADD R17, R17, 0x1, R69 ;  /* 0x0000000111117824 */ /* 0x000fe400078e0245 */
[C---:B------:R-:W-:Y:S02]  /*26e0*/  IMAD R27, R33.reuse, UR7, R27 ;  /* 0x00000007211b7c24 */ /* 0x040fe4000f8e021b */
[----:B------:R-:W-:-:S03]  /*26f0*/  IMAD.WIDE.U32 R12, R33, UR6, R16 ;  /* 0x00000006210c7c25 */ /* 0x000fc6000f8e0010 */
[----:B------:R-:W-:-:S04]  /*2700*/  IADD3 R12, P1, R12, UR10, RZ ;  /* 0x0000000a0c0c7c10 */ /* 0x000fc8000ff3e0ff */
[--C-:B------:R-:W-:Y:S02]  /*2710*/  IADD3.X R13, R13, UR11, R27.reuse, P1, !PT ;  /* 0x0000000b0d0d7c10 */ /* 0x100fe40008ffe41b */
[----:B------:R-:W-:Y:S01]  /*2720*/  PRMT R27, RZ, 0x7610, R27 ;  /* 0x00007610ff1b7816 */ /* 0x000fe2000000001b */
[----:B------:R-:W-:Y:S06]  /*2730*/  @P3 BRA `(.L_x_34) ;  /* 0x0000000000043947 */ /* 0x000fec0003800000 */
[----:B------:R0:W5:Y:S02]  /*2740*/  LDG.E.U8 R27, desc[UR16][R12.64] ;  /* 0x000000100c1b7981 */ /* 0x000164000c1e1100 */
.L_x_34:
[----:B------:R-:W-:Y:S05]  /*2750*/  BSYNC B1 ;  /* 0x0000000000017941 */ /* 0x000fea0003800000 */
.L_x_33:
[----:B-----5:R-:W-:Y:S01]  /*2760*/  LOP3.LUT R27, R27, 0xff, RZ, 0xc0, !PT ;  /* 0x000000ff1b1b7812 */ /* 0x020fe200078ec0ff */
[----:B------:R-:W-:Y:S01]  /*2770*/  BSSY B1, `(.L_x_35) ;  /* 0x000000c000017945 */ /* 0x000fe20003800000 */
[----:B------:R-:W-:Y:S02]  /*2780*/  ISETP.GE.AND P1, PT, R26, 0x2, PT ;  /* 0x000000021a00780c */ /* 0x000fe40003f26270 */
[----:B------:R-:W-:Y:S02]  /*2790*/  F2FP.F16.E4M3.UNPACK_B R27, R27 ;  /* 0x0000001bff1b723e */ /* 0x000fe400020006ff */
[----:B------:R-:W-:-:S03]  /*27a0*/  ISETP.LT.OR P2, PT, R25, 0x1, !P1 ;  /* 0x000000011900780c */ /* 0x000fc60004f41670 */
[----:B------:R-:W-:-:S05]  /*27b0*/  HADD2.F32 R27, -RZ, R27.H0_H0 ;  /* 0x2000001bff1b7230 */ /* 0x000fca0000004100 */
[----:B------:R-:W-:Y:S01]  /*27c0*/  FMUL R30, R27, R10 ;  /* 0x0000000a1b1e7220 */ /* 0x000fe20000400000 */
[----:B------:R-:W-:-:S03]  /*27d0*/  PRMT R27, RZ, 0x7610, R27 ;  /* 0x00007610ff1b7816 */ /* 0x000fc6000000001b */
[----:B--2---:R-:W-:-:S05]  /*27e0*/  FFMA R30, R79, R3, R30 ;  /* 0x000000034f1e7223 */ /* 0x004fca000000001e */
[----:B------:R-:W-:-:S05]  /*27f0*/  F2FP.SATFINITE.E4M3.F32.PACK_AB_MERGE_C R31, RZ, R30, RZ ;  /* 0x0000001eff1f723e */ /* 0x000fca00048070ff */
[----:B------:R1:W-:Y:S01]  /*2800*/  @!P3 STG.E.U8 desc[UR16][R8.64], R31 ;  /* 0x0000001f0800b986 */ /* 0x0003e2000c101110 */
[----:B------:R-:W-:Y:S05]  /*2810*/  @P2 BRA `(.L_x_36) ;  /* 0x0000000000042947 */ /* 0x000fea0003800000 */
[----:B------:R2:W5:Y:S02]  /*2820*/  LDG.E.U8 R27, desc[UR16][R12.64+0x1] ;  /* 0x000001100c1b7981 */ /* 0x000564000c1e1100 */
.L_x_36:
[----:B------:R-:W-:Y:S05]  /*2830*/  BSYNC B1 ;  /* 0x0000000000017941 */ /* 0x000fea0003800000 */
.L_x_35:
[----:B-----5:R-:W-:Y:S01]  /*2840*/  LOP3.LUT R27, R27, 0xff, RZ, 0xc0, !PT ;  /* 0x000000ff1b1b7812 */ /* 0x020fe200078ec0ff */
[----:B------:R-:W-:Y:S01]  /*2850*/  BSSY B1, `(.L_x_37) ;  /* 0x0000012000017945 */ /* 0x000fe20003800000 */
[----:B-1----:R-:W-:Y:S02]  /*2860*/  IADD3 R31, P3, R33, 0x8, RZ ;  /* 0x00000008211f7810 */ /* 0x002fe40007f7e0ff */
[----:B------:R-:W-:Y:S02]  /*2870*/  F2FP.F16.E4M3.UNPACK_B R27, R27 ;  /* 0x0000001bff1b723e */ /* 0x000fe400020006ff */
[----:B------:R-:W-:Y:S01]  /*2880*/  ISETP.LT.OR P0, PT, R25, 0x9, !P0 ;  /* 0x000000091900780c */ /* 0x000fe20004701670 */
[----:B------:R-:W-:Y:S02]  /*2890*/  IMAD.X R28, RZ, RZ, R29, P3 ;  /* 0x000000ffff1c7224 */ /* 0x000fe400018e061d */
[----:B------:R-:W-:Y:S02]  /*28a0*/  HADD2.F32 R27, -RZ, R27.H0_H0 ;  /* 0x2000001bff1b7230 */ /* 0x000fe40000004100 */
[----:B------:R-:W-:-:S02]  /*28b0*/  IMAD R28, R28, UR6, RZ ;  /* 0x000000061c1c7c24 */ /* 0x000fc4000f8e02ff */
[----:B------:R-:W-:-:S04]  /*28c0*/  IMAD.WIDE.U32 R16, R31, UR6, R16 ;  /* 0x000000061f107c25 */ /* 0x000fc8000f8e0010 */
[----:B------:R-:W-:Y:S01]  /*28d0*/  FMUL R27, R27, R10 ;  /* 0x0000000a1b1b7220 */ /* 0x000fe20000400000 */
[----:B------:R-:W-:-:S03]  /*28e0*/  IMAD R31, R31, UR7, R28 ;  /* 0x000000071f1f7c24 */ /* 0x000fc6000f8e021c */
[----:B------:R-:W-:Y:S01]  /*28f0*/  FFMA R27, R78, R3, R27 ;  /* 0x000000034e1b7223 */ /* 0x000fe2000000001b */
[----:B------:R-:W-:-:S04]  /*2900*/  IADD3 R16, P3, R16, UR10, RZ ;  /* 0x0000000a10107c10 */ /* 0x000fc8000ff7e0ff */
[----:B------:R-:W-:Y:S02]  /*2910*/  F2FP.SATFINITE.E4M3.F32.PACK_AB_MERGE_C R29, RZ, R27, RZ ;  /* 0x0000001bff1d723e */ /* 0x000fe400048070ff */
[----:B------:R-:W-:Y:S02]  /*2920*/  IADD3.X R17, R17, UR11, R31, P3, !PT ;  /* 0x0000000b11117c10 */ /* 0x000fe40009ffe41f */
[----:B------:R-:W-:Y:S01]  /*2930*/  PRMT R27, RZ, 0x7610, R27 ;  /* 0x00007610ff1b7816 */ /* 0x000fe2000000001b */
[----:B------:R1:W-:Y:S01]  /*2940*/  @!P2 STG.E.U8 desc[UR16][R8.64+0x1], R29 ;  /* 0x0000011d0800a986 */ /* 0x0003e2000c101110 */
[----:B------:R-:W-:Y:S05]  /*2950*/  @P0 BRA `(.L_x_38) ;  /* 0x0000000000040947 */ /* 0x000fea0003800000 */
[----:B------:R3:W5:Y:S02]  /*2960*/  LDG.E.U8 R27, desc[UR16][R16.64] ;  /* 0x00000010101b7981 */ /* 0x000764000c1e1100 */
.L_x_38:
[----:B------:R-:W-:Y:S05]  /*2970*/  BSYNC B1 ;  /* 0x0000000000017941 */ /* 0x000fea0003800000 */
.L_x_37:
[----:B-----5:R-:W-:Y:S01]  /*2980*/  LOP3.LUT R27, R27, 0xff, RZ, 0xc0, !PT ;  /* 0x000000ff1b1b7812 */ /* 0x020fe200078ec0ff */
[----:B------:R-:W-:Y:S01]  /*2990*/  BSSY B1, `(.L_x_39) ;  /* 0x000000b000017945 */ /* 0x000fe20003800000 */
[----:B------:R-:W-:Y:S02]  /*29a0*/  ISETP.LT.OR P1, PT, R25, 0x9, !P1 ;  /* 0x000000091900780c */ /* 0x000fe40004f21670 */
[----:B------:R-:W-:-:S05]  /*29b0*/  F2FP.F16.E4M3.UNPACK_B R27, R27 ;  /* 0x0000001bff1b723e */ /* 0x000fca00020006ff */
[----:B------:R-:W-:-:S05]  /*29c0*/  HADD2.F32 R27, -RZ, R27.H0_H0 ;  /* 0x2000001bff1b7230 */ /* 0x000fca0000004100 */
[----:B------:R-:W-:Y:S01]  /*29d0*/  FMUL R28, R27, R10 ;  /* 0x0000000a1b1c7220 */ /* 0x000fe20000400000 */
[----:B------:R-:W-:-:S03]  /*29e0*/  PRMT R27, RZ, 0x7610, R27 ;  /* 0x00007610ff1b7816 */ /* 0x000fc6000000001b */
[----:B------:R-:W-:-:S05]  /*29f0*/  FFMA R28, R77, R3, R28 ;  /* 0x000000034d1c7223 */ /* 0x000fca000000001c */
[----:B-1----:R-:W-:-:S05]  /*2a00*/  F2FP.SATFINITE.E4M3.F32.PACK_AB_MERGE_C R29, RZ, R28, RZ ;  /* 0x0000001cff1d723e */ /* 0x002fca00048070ff */
[----:B------:R1:W-:Y:S01]  /*2a10*/  @!P0 STG.E.U8 desc[UR16][R6.64], R29 ;  /* 0x0000001d06008986 */ /* 0x0003e2000c101110 */
[----:B------:R-:W-:Y:S05]  /*2a20*/  @P1 BRA `(.L_x_40) ;  /* 0x0000000000041947 */ /* 0x000fea0003800000 */
[----:B------:R4:W5:Y:S02]  /*2a30*/  LDG.E.U8 R27, desc[UR16][R16.64+0x1] ;  /* 0x00000110101b7981 */ /* 0x000964000c1e1100 */
.L_x_40:
[----:B------:R-:W-:Y:S05]  /*2a40*/  BSYNC B1 ;  /* 0x0000000000017941 */ /* 0x000fea0003800000 */
.L_x_39:
[----:B-----5:R-:W-:Y:S01]  /*2a50*/  LOP3.LUT R27, R27, 0xff, RZ, 0xc0, !PT ;  /* 0x000000ff1b1b7812 */ /* 0x020fe200078ec0ff */
[----:B------:R-:W-:Y:S01]  /*2a60*/  BSSY B1, `(.L_x_41) ;  /* 0x000000c000017945 */ /* 0x000fe20003800000 */
[----:B------:R-:W-:Y:S02]  /*2a70*/  ISETP.GE.AND P0, PT, R26, 0x9, PT ;  /* 0x000000091a00780c */ /* 0x000fe40003f06270 */
[----:B------:R-:W-:Y:S02]  /*2a80*/  F2FP.F16.E4M3.UNPACK_B R27, R27 ;  /* 0x0000001bff1b723e */ /* 0x000fe400020006ff */
[----:B------:R-:W-:-:S03]  /*2a90*/  ISETP.LT.OR P2, PT, R25, 0x1, !P0 ;  /* 0x000000011900780c */ /* 0x000fc60004741670 */
[----:B------:R-:W-:-:S05]  /*2aa0*/  HADD2.F32 R27, -RZ, R27.H0_H0 ;  /* 0x2000001bff1b7230 */ /* 0x000fca0000004100 */
[----:B------:R-:W-:-:S04]  /*2ab0*/  FMUL R27, R27, R10 ;  /* 0x0000000a1b1b7220 */ /* 0x000fc80000400000 */
[----:B------:R-:W-:-:S05]  /*2ac0*/  FFMA R27, R76, R3, R27 ;  /* 0x000000034c1b7223 */ /* 0x000fca000000001b */
[----:B-1----:R-:W-:Y:S02]  /*2ad0*/  F2FP.SATFINITE.E4M3.F32.PACK_AB_MERGE_C R29, RZ, R27, RZ ;  /* 0x0000001bff1d723e */ /* 0x002fe400048070ff */
[----:B------:R-:W-:-:S03]  /*2ae0*/  PRMT R27, RZ, 0x7610, R27 ;  /* 0x00007610ff1b7816 */ /* 0x000fc6000000001b */
[----:B------:R1:W-:Y:S01]  /*2af0*/  @!P1 STG.E.U8 desc[UR16][R6.64+0x1], R29 ;  /* 0x0000011d06009986 */ /* 0x0003e2000c101110 */
[----:B------:R-:W-:Y:S05]  /*2b00*/  @P2 BRA `(.L_x_42) ;  /* 0x0000000000042947 */ /* 0x000fea0003800000 */
[----:B------:R0:W5:Y:S02]  /*2b10*/  LDG.E.U8 R27, desc[UR16][R12.64+0x8] ;  /* 0x000008100c1b7981 */ /* 0x000164000c1e1100 */
.L_x_42:
[----:B------:R-:W-:Y:S05]  /*2b20*/  BSYNC B1 ;  /* 0x0000000000017941 */ /* 0x000fea0003800000 */
.L_x_41:
        /* <DEDUP_REMOVED lines=13> */
.L_x_44:
[----:B------:R-:W-:Y:S05]  /*2c00*/  BSYNC B1 ;  /* 0x0000000000017941 */ /* 0x000fea0003800000 */
.L_x_43:
[----:B-----5:R-:W-:Y:S01]  /*2c10*/  LOP3.LUT R27, R27, 0xff, RZ, 0xc0, !PT ;  /* 0x000000ff1b1b7812 */ /* 0x020fe200078ec0ff */
[----:B------:R-:W-:Y:S01]  /*2c20*/  BSSY B1, `(.L_x_45) ;  /* 0x000000b000017945 */ /* 0x000fe20003800000 */
[----:B------:R-:W-:Y:S02]  /*2c30*/  ISETP.LT.OR P0, PT, R25, 0x9, !P0 ;  /* 0x000000091900780c */ /* 0x000fe40004701670 */
[----:B------:R-:W-:-:S05]  /*2c40*/  F2FP.F16.E4M3.UNPACK_B R27, R27 ;  /* 0x0000001bff1b723e */ /* 0x000fca00020006ff */
        /* <DEDUP_REMOVED lines=8> */
.L_x_46:
[----:B------:R-:W-:Y:S05]  /*2cd0*/  BSYNC B1 ;  /* 0x0000000000017941 */ /* 0x000fea0003800000 */
.L_x_45:
        /* <DEDUP_REMOVED lines=12> */
.L_x_48:
[----:B------:R-:W-:Y:S05]  /*2da0*/  BSYNC B1 ;  /* 0x0000000000017941 */ /* 0x000fea0003800000 */
.L_x_47:
        /* <DEDUP_REMOVED lines=13> */
.L_x_50:
[----:B------:R-:W-:Y:S05]  /*2e80*/  BSYNC B1 ;  /* 0x0000000000017941 */ /* 0x000fea0003800000 */
.L_x_49:
        /* <DEDUP_REMOVED lines=13> */
.L_x_52:
[----:B------:R-:W-:Y:S05]  /*2f60*/  BSYNC B1 ;  /* 0x0000000000017941 */ /* 0x000fea0003800000 */
.L_x_51:
        /* <DEDUP_REMOVED lines=12> */
.L_x_54:
[----:B------:R-:W-:Y:S05]  /*3030*/  BSYNC B1 ;  /* 0x0000000000017941 */ /* 0x000fea0003800000 */
.L_x_53:
        /* <DEDUP_REMOVED lines=12> */
.L_x_56:
[----:B------:R-:W-:Y:S05]  /*3100*/  BSYNC B1 ;  /* 0x0000000000017941 */ /* 0x000fea0003800000 */
.L_x_55:
        /* <DEDUP_REMOVED lines=13> */
.L_x_58:
[----:B------:R-:W-:Y:S05]  /*31e0*/  BSYNC B1 ;  /* 0x0000000000017941 */ /* 0x000fea0003800000 */
.L_x_57:
        /* <DEDUP_REMOVED lines=13> */
.L_x_60:
[----:B------:R-:W-:Y:S05]  /*32c0*/  BSYNC B1 ;  /* 0x0000000000017941 */ /* 0x000fea0003800000 */
.L_x_59:
        /* <DEDUP_REMOVED lines=12> */
.L_x_62:
[----:B------:R-:W-:Y:S05]  /*3390*/  BSYNC B1 ;  /* 0x0000000000017941 */ /* 0x000fea0003800000 */
.L_x_61:
        /* <DEDUP_REMOVED lines=12> */
.L_x_64:
[----:B------:R-:W-:Y:S05]  /*3460*/  BSYNC B1 ;  /* 0x0000000000017941 */ /* 0x000fea0003800000 */
.L_x_63:
        /* <DEDUP_REMOVED lines=13> */
.L_x_66:
[----:B------:R-:W-:Y:S05]  /*3540*/  BSYNC B1 ;  /* 0x0000000000017941 */ /* 0x000fea0003800000 */
.L_x_65:
        /* <DEDUP_REMOVED lines=13> */
.L_x_68:
[----:B------:R-:W-:Y:S05]  /*3620*/  BSYNC B1 ;  /* 0x0000000000017941 */ /* 0x000fea0003800000 */
.L_x_67:
        /* <DEDUP_REMOVED lines=12> */
.L_x_70:
[----:B------:R-:W-:Y:S05]  /*36f0*/  BSYNC B1 ;  /* 0x0000000000017941 */ /* 0x000fea0003800000 */
.L_x_69:
        /* <DEDUP_REMOVED lines=12> */
.L_x_72:
[----:B------:R-:W-:Y:S05]  /*37c0*/  BSYNC B1 ;  /* 0x0000000000017941 */ /* 0x000fea0003800000 */
.L_x_71:
        /* <DEDUP_REMOVED lines=13> */
.L_x_74:
[----:B------:R-:W-:Y:S05]  /*38a0*/  BSYNC B1 ;  /* 0x0000000000017941 */ /* 0x000fea0003800000 */
.L_x_73:
        /* <DEDUP_REMOVED lines=13> */
.L_x_76:
[----:B------:R-:W-:Y:S05]  /*3980*/  BSYNC B1 ;  /* 0x0000000000017941 */ /* 0x000fea0003800000 */
.L_x_75:
        /* <DEDUP_REMOVED lines=12> */
.L_x_78:
[----:B------:R-:W-:Y:S05]  /*3a50*/  BSYNC B1 ;  /* 0x0000000000017941 */ /* 0x000fea0003800000 */
.L_x_77:
[----:B-----5:R-:W-:Y:S01]  /*3a60*/  LOP3.LUT R27, R27, 0xff, RZ, 0xc0, !PT ;  /* 0x000000ff1b1b7812 */ /* 0x020fe200078ec0ff */
[----:B------:R-:W-:Y:S01]  /*3a70*/  BSSY B1, `(.L_x_79) ;  /* 0x000000b000017945 */ /* 0x000fe20003800000 */
[----:B------:R-:W-:Y:S02]  /*3a80*/  ISETP.LT.OR P1, PT, R25, 0x9, !P1 ;  /* 0x000000091900780c */ /* 0x000fe40004f21670 */
[----:B------:R-:W-:-:S05]  /*3a90*/  F2FP.F16.E4M3.UNPACK_B R27, R27 ;  /* 0x0000001bff1b723e */ /* 0x000fca00020006ff */
[----:B------:R-:W-:-:S05]  /*3aa0*/  HADD2.F32 R27, -RZ, R27.H0_H0 ;  /* 0x2000001bff1b7230 */ /* 0x000fca0000004100 */
[----:B------:R-:W-:-:S04]  /*3ab0*/  FMUL R28, R27, R10 ;  /* 0x0000000a1b1c7220 */ /* 0x000fc80000400000 */
[----:B------:R-:W-:Y:S01]  /*3ac0*/  FFMA R28, R23, R3, R28 ;  /* 0x00000003171c7223 */ /* 0x000fe2000000001c */
[----:B------:R-:W-:-:S04]  /*3ad0*/  PRMT R23, RZ, 0x7610, R23 ;  /* 0x00007610ff177816 */ /* 0x000fc80000000017 */
[----:B------:R-:W-:-:S05]  /*3ae0*/  F2FP.SATFINITE.E4M3.F32.PACK_AB_MERGE_C R27, RZ, R28, RZ ;  /* 0x0000001cff1b723e */ /* 0x000fca00048070ff */
[----:B------:R0:W-:Y:S01]  /*3af0*/  @!P0 STG.E.U8 desc[UR16][R6.64+0x28], R27 ;  /* 0x0000281b06008986 */ /* 0x0001e2000c101110 */
[----:B------:R-:W-:Y:S05]  /*3b00*/  @P1 BRA `(.L_x_80) ;  /* 0x0000000000041947 */ /* 0x000fea0003800000 */
[----:B------:R0:W5:Y:S02]  /*3b10*/  LDG.E.U8 R23, desc[UR16][R16.64+0x29] ;  /* 0x0000291010177981 */ /* 0x000164000c1e1100 */
.L_x_80:
[----:B------:R-:W-:Y:S05]  /*3b20*/  BSYNC B1 ;  /* 0x0000000000017941 */ /* 0x000fea0003800000 */
.L_x_79:
        /* <DEDUP_REMOVED lines=8> */
[----:B0-----:R-:W-:Y:S02]  /*3bb0*/  F2FP.SATFINITE.E4M3.F32.PACK_AB_MERGE_C R27, RZ, R23, RZ ;  /* 0x00000017ff1b723e */ /* 0x001fe400048070ff */
[----:B------:R-:W-:-:S03]  /*3bc0*/  PRMT R23, RZ, 0x7610, R23 ;  /* 0x00007610ff177816 */ /* 0x000fc60000000017 */
[----:B------:R0:W-:Y:S01]  /*3bd0*/  @!P1 STG.E.U8 desc[UR16][R6.64+0x29], R27 ;  /* 0x0000291b06009986 */ /* 0x0001e2000c101110 */
[----:B------:R-:W-:Y:S05]  /*3be0*/  @P2 BRA `(.L_x_82) ;  /* 0x0000000000042947 */ /* 0x000fea0003800000 */
[----:B------:R0:W5:Y:S02]  /*3bf0*/  LDG.E.U8 R23, desc[UR16][R12.64+0x30] ;  /* 0x000030100c177981 */ /* 0x000164000c1e1100 */
.L_x_82:
[----:B------:R-:W-:Y:S05]  /*3c00*/  BSYNC B1 ;  /* 0x0000000000017941 */ /* 0x000fea0003800000 */
.L_x_81:
[----:B-----5:R-:W-:Y:S01]  /*3c10*/  LOP3.LUT R23, R23, 0xff, RZ, 0xc0, !PT ;  /* 0x000000ff17177812 */ /* 0x020fe200078ec0ff */
[----:B------:R-:W-:Y:S01]  /*3c20*/  BSSY B1, `(.L_x_83) ;  /* 0x000000c000017945 */ /* 0x000fe20003800000 */
[----:B------:R-:W-:Y:S02]  /*3c30*/  ISETP.GE.AND P1, PT, R26, 0x32, PT ;  /* 0x000000321a00780c */ /* 0x000fe40003f26270 */
[----:B------:R-:W-:Y:S02]  /*3c40*/  F2FP.F16.E4M3.UNPACK_B R23, R23 ;  /* 0x00000017ff17723e */ /* 0x000fe400020006ff */
[----:B------:R-:W-:-:S03]  /*3c50*/  ISETP.LT.OR P3, PT, R25, 0x1, !P1 ;  /* 0x000000011900780c */ /* 0x000fc60004f61670 */
        /* <DEDUP_REMOVED lines=8> */
.L_x_84:
[----:B------:R-:W-:Y:S05]  /*3ce0*/  BSYNC B1 ;  /* 0x0000000000017941 */ /* 0x000fea0003800000 */
.L_x_83:
[----:B-----5:R-:W-:Y:S01]  /*3cf0*/  LOP3.LUT R21, R21, 0xff, RZ, 0xc0, !PT ;  /* 0x000000ff15157812 */ /* 0x020fe200078ec0ff */
[----:B------:R-:W-:Y:S01]  /*3d00*/  BSSY B1, `(.L_x_85) ;  /* 0x000000b000017945 */ /* 0x000fe20003800000 */
[----:B------:R-:W-:Y:S02]  /*3d10*/  ISETP.LT.OR P0, PT, R25, 0x9, !P0 ;  /* 0x000000091900780c */ /* 0x000fe40004701670 */
[----:B------:R-:W-:-:S05]  /*3d20*/  F2FP.F16.E4M3.UNPACK_B R21, R21 ;  /* 0x00000015ff15723e */ /* 0x000fca00020006ff */
        /* <DEDUP_REMOVED lines=8> */
.L_x_86:
[----:B------:R-:W-:Y:S05]  /*3db0*/  BSYNC B1 ;  /* 0x0000000000017941 */ /* 0x000fea0003800000 */
.L_x_85:
        /* <DEDUP_REMOVED lines=12> */
.L_x_88:
[----:B------:R-:W-:Y:S05]  /*3e80*/  BSYNC B1 ;  /* 0x0000000000017941 */ /* 0x000fea0003800000 */
.L_x_87:
        /* <DEDUP_REMOVED lines=13> */
.L_x_90:
[----:B------:R-:W-:Y:S05]  /*3f60*/  BSYNC B1 ;  /* 0x0000000000017941 */ /* 0x000fea0003800000 */
.L_x_89:
        /* <DEDUP_REMOVED lines=13> */
.L_x_92:
[----:B------:R-:W-:Y:S05]  /*4040*/  BSYNC B1 ;  /* 0x0000000000017941 */ /* 0x000fea0003800000 */
.L_x_91:
[----:B-----5:R-:W-:Y:S01]  /*4050*/  LOP3.LUT R15, R15, 0xff, RZ, 0xc0, !PT ;  /* 0x000000ff0f0f7812 */ /* 0x020fe200078ec0ff */
[----:B------:R-:W-:Y:S01]  /*4060*/  BSSY B1, `(.L_x_93) ;  /* 0x000000b000017945 */ /* 0x000fe20003800000 */
[----:B------:R-:W-:Y:S02]  /*4070*/  ISETP.LT.OR P0, PT, R25, 0x9, !P0 ;  /* 0x000000091900780c */ /* 0x000fe40004701670 */
[----:B------:R-:W-:Y:S02]  /*4080*/  F2FP.F16.E4M3.UNPACK_B R15, R15 ;  /* 0x0000000fff0f723e */ /* 0x000fe400020006ff */
[----:B0-2---:R-:W-:-:S03]  /*4090*/  PRMT R12, RZ, 0x7610, R12 ;  /* 0x00007610ff0c7816 */ /* 0x005fc6000000000c */
[----:B------:R-:W-:-:S05]  /*40a0*/  HADD2.F32 R15, -RZ, R15.H0_H0 ;  /* 0x2000000fff0f7230 */ /* 0x000fca0000004100 */
[----:B------:R-:W-:-:S04]  /*40b0*/  FMUL R15, R15, R10 ;  /* 0x0000000a0f0f7220 */ /* 0x000fc80000400000 */
[----:B------:R-:W-:-:S05]  /*40c0*/  FFMA R15, R18, R3, R15 ;  /* 0x00000003120f7223 */ /* 0x000fca000000000f */
[----:B------:R-:W-:-:S05]  /*40d0*/  F2FP.SATFINITE.E4M3.F32.PACK_AB_MERGE_C R15, RZ, R15, RZ ;  /* 0x0000000fff0f723e */ /* 0x000fca00048070ff */
[----:B------:R0:W-:Y:S01]  /*40e0*/  @!P3 STG.E.U8 desc[UR16][R8.64+0x39], R15 ;  /* 0x0000390f0800b986 */ /* 0x0001e2000c101110 */
[----:B------:R-:W-:Y:S05]  /*40f0*/  @P0 BRA `(.L_x_94) ;  /* 0x0000000000040947 */ /* 0x000fea0003800000 */
[----:B------:R2:W5:Y:S02]  /*4100*/  LDG.E.U8 R12, desc[UR16][R16.64+0x38] ;  /* 0x00003810100c7981 */ /* 0x000564000c1e1100 */
.L_x_94:
[----:B------:R-:W-:Y:S05]  /*4110*/  BSYNC B1 ;  /* 0x0000000000017941 */ /* 0x000fea0003800000 */
.L_x_93:
[----:B-----5:R-:W-:Y:S01]  /*4120*/  LOP3.LUT R12, R12, 0xff, RZ, 0xc0, !PT ;  /* 0x000000ff0c0c7812 */ /* 0x020fe200078ec0ff */
[----:B------:R-:W-:Y:S01]  /*4130*/  BSSY B1, `(.L_x_95) ;  /* 0x000000b000017945 */ /* 0x000fe20003800000 */
[----:B------:R-:W-:Y:S02]  /*4140*/  ISETP.LT.OR P1, PT, R25, 0x9, !P1 ;  /* 0x000000091900780c */ /* 0x000fe40004f21670 */
[----:B------:R-:W-:-:S05]  /*4150*/  F2FP.F16.E4M3.UNPACK_B R12, R12 ;  /* 0x0000000cff0c723e */ /* 0x000fca00020006ff */
[----:B01----:R-:W-:-:S05]  /*4160*/  HADD2.F32 R9, -RZ, R12.H0_H0 ;  /* 0x2000000cff097230 */ /* 0x003fca0000004100 */
[----:B------:R-:W-:-:S04]  /*4170*/  FMUL R8, R9, R10 ;  /* 0x0000000a09087220 */ /* 0x000fc80000400000 */
[----:B------:R-:W-:-:S05]  /*4180*/  FFMA R8, R11, R3, R8 ;  /* 0x000000030b087223 */ /* 0x000fca0000000008 */
[----:B------:R-:W-:Y:S02]  /*4190*/  F2FP.SATFINITE.E4M3.F32.PACK_AB_MERGE_C R9, RZ, R8, RZ ;  /* 0x00000008ff09723e */ /* 0x000fe400048070ff */
[----:B------:R-:W-:-:S03]  /*41a0*/  PRMT R8, RZ, 0x7610, R8 ;  /* 0x00007610ff087816 */ /* 0x000fc60000000008 */
[----:B------:R0:W-:Y:S01]  /*41b0*/  @!P0 STG.E.U8 desc[UR16][R6.64+0x38], R9 ;  /* 0x0000380906008986 */ /* 0x0001e2000c101110 */
[----:B------:R-:W-:Y:S05]  /*41c0*/  @P1 BRA `(.L_x_96) ;  /* 0x0000000000041947 */ /* 0x000fea0003800000 */
[----:B------:R1:W5:Y:S02]  /*41d0*/  LDG.E.U8 R8, desc[UR16][R16.64+0x39] ;  /* 0x0000391010087981 */ /* 0x000364000c1e1100 */
.L_x_96:
[----:B------:R-:W-:Y:S05]  /*41e0*/  BSYNC B1 ;  /* 0x0000000000017941 */ /* 0x000fea0003800000 */
.L_x_95:
[----:B------:R-:W-:Y:S05]  /*41f0*/  @P1 BRA `(.L_x_97) ;  /* 0x0000000800601947 */ /* 0x000fea0003800000 */
[----:B-----5:R-:W-:-:S04]  /*4200*/  LOP3.LUT R8, R8, 0xff, RZ, 0xc0, !PT ;  /* 0x000000ff08087812 */ /* 0x020fc800078ec0ff */
[----:B------:R-:W-:-:S05]  /*4210*/  F2FP.F16.E4M3.UNPACK_B R8, R8 ;  /* 0x00000008ff08723e */ /* 0x000fca00020006ff */
[----:B0-----:R-:W-:-:S05]  /*4220*/  HADD2.F32 R9, -RZ, R8.H0_H0 ;  /* 0x20000008ff097230 */ /* 0x001fca0000004100 */
[----:B------:R-:W-:-:S04]  /*4230*/  FMUL R9, R9, R10 ;  /* 0x0000000a09097220 */ /* 0x000fc80000400000 */
[----:B------:R-:W-:-:S05]  /*4240*/  FFMA R9, R14, R3, R9 ;  /* 0x000000030e097223 */ /* 0x000fca0000000009 */
[----:B------:R-:W-:-:S05]  /*4250*/  F2FP.SATFINITE.E4M3.F32.PACK_AB_MERGE_C R9, RZ, R9, RZ ;  /* 0x00000009ff09723e */ /* 0x000fca00048070ff */
[----:B------:R0:W-:Y:S01]  /*4260*/  STG.E.U8 desc[UR16][R6.64+0x39], R9 ;  /* 0x0000390906007986 */ /* 0x0001e2000c101110 */
[----:B------:R-:W-:Y:S05]  /*4270*/  BRA `(.L_x_97) ;  /* 0x0000000800407947 */ /* 0x000fea0003800000 */
.L_x_32:
[C---:B------:R-:W-:Y:S01]  /*4280*/  ISETP.GE.AND P3, PT, R26.reuse, 0x1, PT ;  /* 0x000000011a00780c */ /* 0x040fe20003f66270 */
[-C--:B--2---:R-:W-:Y:S01]  /*4290*/  FMUL R79, R79, R3.reuse ;  /* 0x000000034f4f7220 */ /* 0x084fe20000400000 */
[----:B------:R-:W-:Y:S01]  /*42a0*/  ISETP.GE.AND P0, PT, R26, 0x2, PT ;  /* 0x000000021a00780c */ /* 0x000fe20003f06270 */
[-C--:B------:R-:W-:Y:S01]  /*42b0*/  FMUL R78, R78, R3.reuse ;  /* 0x000000034e4e7220 */ /* 0x080fe20000400000 */
[----:B------:R-:W-:Y:S01]  /*42c0*/  ISETP.LT.OR P1, PT, R25, 0x1, !P3 ;  /* 0x000000011900780c */ /* 0x000fe20005f21670 */
[-C--:B------:R-:W-:Y:S01]  /*42d0*/  FMUL R77, R77, R3.reuse ;  /* 0x000000034d4d7220 */ /* 0x080fe20000400000 */
[C---:B------:R-:W-:Y:S01]  /*42e0*/  ISETP.LT.OR P2, PT, R25.reuse, 0x1, !P0 ;  /* 0x000000011900780c */ /* 0x040fe20004741670 */
[-C--:B------:R-:W-:Y:S01]  /*42f0*/  FMUL R76, R76, R3.reuse ;  /* 0x000000034c4c7220 */ /* 0x080fe20000400000 */
[----:B------:R-:W-:Y:S01]  /*4300*/  ISETP.LT.OR P3, PT, R25, 0x9, !P3 ;  /* 0x000000091900780c */ /* 0x000fe20005f61670 */
[----:B------:R-:W-:Y:S01]  /*4310*/  FMUL R75, R75, R3 ;  /* 0x000000034b4b7220 */ /* 0x000fe20000400000 */
[----:B------:R-:W-:Y:S01]  /*4320*/  F2FP.SATFINITE.E4M3.F32.PACK_AB_MERGE_C R79, RZ, R79, RZ ;  /* 0x0000004fff4f723e */ /* 0x000fe200048070ff */
[-C--:B------:R-:W-:Y:S01]  /*4330*/  FMUL R74, R74, R3.reuse ;  /* 0x000000034a4a7220 */ /* 0x080fe20000400000 */
[----:B------:R-:W-:Y:S01]  /*4340*/  F2FP.SATFINITE.E4M3.F32.PACK_AB_MERGE_C R13, RZ, R78, RZ ;  /* 0x0000004eff0d723e */ /* 0x000fe200048070ff */
[----:B------:R-:W-:Y:S01]  /*4350*/  FMUL R73, R73, R3 ;  /* 0x0000000349497220 */ /* 0x000fe20000400000 */
[----:B------:R-:W-:Y:S01]  /*4360*/  F2FP.SATFINITE.E4M3.F32.PACK_AB_MERGE_C R77, RZ, R77, RZ ;  /* 0x0000004dff4d723e */ /* 0x000fe200048070ff */
[-C--:B------:R-:W-:Y:S01]  /*4370*/  FMUL R72, R72, R3.reuse ;  /* 0x0000000348487220 */ /* 0x080fe20000400000 */
[----:B------:R-:W-:Y:S01]  /*4380*/  ISETP.LT.OR P0, PT, R25, 0x9, !P0 ;  /* 0x000000091900780c */ /* 0x000fe20004701670 */
[----:B------:R-:W-:Y:S01]  /*4390*/  @!P1 STG.E.U8 desc[UR16][R8.64], R79 ;  /* 0x0000004f08009986 */ /* 0x000fe2000c101110 */
[C---:B------:R-:W-:Y:S01]  /*43a0*/  ISETP.GE.AND P1, PT, R26.reuse, 0x9, PT ;  /* 0x000000091a00780c */ /* 0x040fe20003f26270 */
[----:B------:R-:W-:Y:S01]  /*43b0*/  FMUL R71, R71, R3 ;  /* 0x0000000347477220 */ /* 0x000fe20000400000 */
[----:B------:R-:W-:Y:S01]  /*43c0*/  F2FP.SATFINITE.E4M3.F32.PACK_AB_MERGE_C R75, RZ, R75, RZ ;  /* 0x0000004bff4b723e */ /* 0x000fe200048070ff */
[----:B------:R0:W-:Y:S01]  /*43d0*/  @!P2 STG.E.U8 desc[UR16][R8.64+0x1], R13 ;  /* 0x0000010d0800a986 */ /* 0x0001e2000c101110 */
[----:B------:R-:W-:Y:S01]  /*43e0*/  ISETP.GE.AND P2, PT, R26, 0xa, PT ;  /* 0x0000000a1a00780c */ /* 0x000fe20003f46270 */
[-C--:B------:R-:W-:Y:S01]  /*43f0*/  FMUL R70, R70, R3.reuse ;  /* 0x0000000346467220 */ /* 0x080fe20000400000 */
[----:B------:R-:W-:Y:S01]  /*4400*/  F2FP.SATFINITE.E4M3.F32.PACK_AB_MERGE_C R17, RZ, R74, RZ ;  /* 0x0000004aff11723e */ /* 0x000fe200048070ff */
[----:B------:R-:W-:Y:S01]  /*4410*/  @!P3 STG.E.U8 desc[UR16][R6.64], R77 ;  /* 0x0000004d0600b986 */ /* 0x000fe2000c101110 */
[C---:B------:R-:W-:Y:S01]  /*4420*/  ISETP.LT.OR P3, PT, R25.reuse, 0x1, !P1 ;  /* 0x000000011900780c */ /* 0x040fe20004f61670 */
[-C--:B------:R-:W-:Y:S01]  /*4430*/  FMUL R68, R68, R3.reuse ;  /* 0x0000000344447220 */ /* 0x080fe20000400000 */
[----:B------:R-:W-:Y:S01]  /*4440*/  ISETP.LT.OR P5, PT, R25, 0x1, !P2 ;  /* 0x000000011900780c */ /* 0x000fe200057a1670 */
[-C--:B------:R-:W-:Y:S01]  /*4450*/  FMUL R67, R67, R3.reuse ;  /* 0x0000000343437220 */ /* 0x080fe20000400000 */
[----:B------:R-:W-:Y:S01]  /*4460*/  ISETP.LT.OR P1, PT, R25, 0x9, !P1 ;  /* 0x000000091900780c */ /* 0x000fe20004f21670 */
[----:B------:R-:W-:Y:S01]  /*4470*/  FMUL R65, R65, R3 ;  /* 0x0000000341417220 */ /* 0x000fe20000400000 */
[----:B------:R-:W-:Y:S01]  /*4480*/  F2FP.SATFINITE.E4M3.F32.PACK_AB_MERGE_C R73, RZ, R73, RZ ;  /* 0x00000049ff49723e */ /* 0x000fe200048070ff */
[-C--:B------:R-:W-:Y:S01]  /*4490*/  FMUL R66, R66, R3.reuse ;  /* 0x0000000342427220 */ /* 0x080fe20000400000 */
[----:B0-----:R-:W-:Y:S01]  /*44a0*/  F2FP.SATFINITE.E4M3.F32.PACK_AB_MERGE_C R13, RZ, R76, RZ ;  /* 0x0000004cff0d723e */ /* 0x001fe200048070ff */
[-C--:B------:R-:W-:Y:S01]  /*44b0*/  FMUL R64, R64, R3.reuse ;  /* 0x0000000340407220 */ /* 0x080fe20000400000 */
[----:B------:R-:W-:Y:S01]  /*44c0*/  ISETP.LT.OR P2, PT, R25, 0x9, !P2 ;  /* 0x000000091900780c */ /* 0x000fe20005741670 */
[-C--:B------:R-:W-:Y:S01]  /*44d0*/  FMUL R63, R63, R3.reuse ;  /* 0x000000033f3f7220 */ /* 0x080fe20000400000 */
[----:B------:R-:W-:Y:S01]  /*44e0*/  F2FP.SATFINITE.E4M3.F32.PACK_AB_MERGE_C R27, RZ, R72, RZ ;  /* 0x00000048ff1b723e */ /* 0x000fe200048070ff */
[----:B------:R0:W-:Y:S01]  /*44f0*/  @!P0 STG.E.U8 desc[UR16][R6.64+0x1], R13 ;  /* 0x0000010d06008986 */ /* 0x0001e2000c101110 */
[C---:B------:R-:W-:Y:S01]  /*4500*/  ISETP.GE.AND P0, PT, R26.reuse, 0x11, PT ;  /* 0x000000111a00780c */ /* 0x040fe20003f06270 */
[----:B------:R-:W-:Y:S01]  /*4510*/  FMUL R61, R61, R3 ;  /* 0x000000033d3d7220 */ /* 0x000fe20000400000 */
[----:B------:R-:W-:Y:S01]  /*4520*/  F2FP.SATFINITE.E4M3.F32.PACK_AB_MERGE_C R71, RZ, R71, RZ ;  /* 0x00000047ff47723e */ /* 0x000fe200048070ff */
[----:B------:R-:W-:Y:S01]  /*4530*/  @!P3 STG.E.U8 desc[UR16][R8.64+0x8], R75 ;  /* 0x0000084b0800b986 */ /* 0x000fe2000c101110 */
[----:B------:R-:W-:Y:S01]  /*4540*/  ISETP.GE.AND P3, PT, R26, 0x12, PT ;  /* 0x000000121a00780c */ /* 0x000fe20003f66270 */
[----:B------:R-:W-:Y:S01]  /*4550*/  FMUL R62, R62, R3 ;  /* 0x000000033e3e7220 */ /* 0x000fe20000400000 */
[----:B------:R-:W-:Y:S01]  /*4560*/  F2FP.SATFINITE.E4M3.F32.PACK_AB_MERGE_C R67, RZ, R67, RZ ;  /* 0x00000043ff43723e */ /* 0x000fe200048070ff */
[----:B------:R1:W-:Y:S01]  /*4570*/  @!P5 STG.E.U8 desc[UR16][R8.64+0x9], R17 ;  /* 0x000009110800d986 */ /* 0x0003e2000c101110 */
[----:B------:R-:W-:Y:S01]  /*4580*/  ISETP.LT.OR P5, PT, R25, 0x1, !P3 ;  /* 0x000000011900780c */ /* 0x000fe20005fa1670 */
[-C--:B------:R-:W-:Y:S01]  /*4590*/  FMUL R59, R59, R3.reuse ;  /* 0x000000033b3b7220 */ /* 0x080fe20000400000 */
[C---:B------:R-:W-:Y:S01]  /*45a0*/  ISETP.LT.OR P3, PT, R25.reuse, 0x9, !P3 ;  /* 0x000000091900780c */ /* 0x040fe20005f61670 */
[----:B------:R-:W-:Y:S01]  /*45b0*/  @!P1 STG.E.U8 desc[UR16][R6.64+0x8], R73 ;  /* 0x0000084906009986 */ /* 0x000fe2000c101110 */
[----:B------:R-:W-:Y:S01]  /*45c0*/  ISETP.LT.OR P1, PT, R25, 0x1, !P0 ;  /* 0x000000011900780c */ /* 0x000fe20004721670 */
[-C--:B------:R-:W-:Y:S01]  /*45d0*/  FMUL R60, R60, R3.reuse ;  /* 0x000000033c3c7220 */ /* 0x080fe20000400000 */
[----:B0-----:R-:W-:Y:S01]  /*45e0*/  F2FP.SATFINITE.E4M3.F32.PACK_AB_MERGE_C R13, RZ, R70, RZ ;  /* 0x00000046ff0d723e */ /* 0x001fe200048070ff */
[----:B------:R-:W-:Y:S01]  /*45f0*/  @!P2 STG.E.U8 desc[UR16][R6.64+0x9], R27 ;  /* 0x0000091b0600a986 */ /* 0x000fe2000c101110 */
[----:B------:R-:W-:Y:S01]  /*4600*/  ISETP.GE.AND P2, PT, R26, 0x19, PT ;  /* 0x000000191a00780c */ /* 0x000fe20003f46270 */
[-C--:B------:R-:W-:Y:S01]  /*4610*/  FMUL R57, R57, R3.reuse ;  /* 0x0000000339397220 */ /* 0x080fe20000400000 */
[C---:B------:R-:W-:Y:S01]  /*4620*/  ISETP.LT.OR P0, PT, R25.reuse, 0x9, !P0 ;  /* 0x000000091900780c */ /* 0x040fe20004701670 */
[-C--:B------:R-:W-:Y:S01]  /*4630*/  FMUL R58, R58, R3.reuse ;  /* 0x000000033a3a7220 */ /* 0x080fe20000400000 */
[----:B------:R-:W-:Y:S01]  /*4640*/  ISETP.LT.OR P6, PT, R25, 0x1, !P2 ;  /* 0x000000011900780c */ /* 0x000fe200057c1670 */
[----:B------:R0:W-:Y:S01]  /*4650*/  @!P5 STG.E.U8 desc[UR16][R8.64+0x11], R13 ;  /* 0x0000110d0800d986 */ /* 0x0001e2000c101110 */
[----:B-1----:R-:W-:Y:S01]  /*4660*/  F2FP.SATFINITE.E4M3.F32.PACK_AB_MERGE_C R17, RZ, R68, RZ ;  /* 0x00000044ff11723e */ /* 0x002fe200048070ff */
[----:B------:R-:W-:Y:S01]  /*4670*/  FMUL R56, R56, R3 ;  /* 0x0000000338387220 */ /* 0x000fe20000400000 */
[----:B------:R-:W-:Y:S01]  /*4680*/  F2FP.SATFINITE.E4M3.F32.PACK_AB_MERGE_C R65, RZ, R65, RZ ;  /* 0x00000041ff41723e */ /* 0x000fe200048070ff */
[----:B------:R-:W-:Y:S01]  /*4690*/  @!P1 STG.E.U8 desc[UR16][R8.64+0x10], R71 ;  /* 0x0000104708009986 */ /* 0x000fe2000c101110 */
[----:B------:R-:W-:Y:S01]  /*46a0*/  ISETP.GE.AND P1, PT, R26, 0x1a, PT ;  /* 0x0000001a1a00780c */ /* 0x000fe20003f26270 */
[-C--:B------:R-:W-:Y:S01]  /*46b0*/  FMUL R23, R23, R3.reuse ;  /* 0x0000000317177220 */ /* 0x080fe20000400000 */
[C---:B------:R-:W-:Y:S01]  /*46c0*/  ISETP.LT.OR P2, PT, R25.reuse, 0x9, !P2 ;  /* 0x000000091900780c */ /* 0x040fe20005741670 */
[----:B------:R1:W-:Y:S01]  /*46d0*/  @!P3 STG.E.U8 desc[UR16][R6.64+0x11], R17 ;  /* 0x000011110600b986 */ /* 0x0003e2000c101110 */
[----:B------:R-:W-:Y:S01]  /*46e0*/  ISETP.LT.OR P5, PT, R25, 0x1, !P1 ;  /* 0x000000011900780c */ /* 0x000fe20004fa1670 */
[-C--:B------:R-:W-:Y:S01]  /*46f0*/  FMUL R21, R21, R3.reuse ;  /* 0x0000000315157220 */ /* 0x080fe20000400000 */
[----:B------:R-:W-:Y:S01]  /*4700*/  ISETP.LT.OR P3, PT, R25, 0x9, !P1 ;  /* 0x000000091900780c */ /* 0x000fe20004f61670 */
[----:B------:R-:W-:Y:S01]  /*4710*/  @!P0 STG.E.U8 desc[UR16][R6.64+0x10], R67 ;  /* 0x0000104306008986 */ /* 0x000fe2000c101110 */
[----:B0-----:R-:W-:Y:S01]  /*4720*/  F2FP.SATFINITE.E4M3.F32.PACK_AB_MERGE_C R13, RZ, R66, RZ ;  /* 0x00000042ff0d723e */ /* 0x001fe200048070ff */
[-C--:B------:R-:W-:Y:S01]  /*4730*/  FMUL R22, R22, R3.reuse ;  /* 0x0000000316167220 */ /* 0x080fe20000400000 */
[C---:B------:R-:W-:Y:S01]  /*4740*/  ISETP.GE.AND P0, PT, R26.reuse, 0x21, PT ;  /* 0x000000211a00780c */ /* 0x040fe20003f06270 */
[----:B------:R-:W-:Y:S01]  /*4750*/  @!P6 STG.E.U8 desc[UR16][R8.64+0x18], R65 ;  /* 0x000018410800e986 */ /* 0x000fe2000c101110 */
[----:B------:R-:W-:Y:S01]  /*4760*/  ISETP.GE.AND P1, PT, R26, 0x22, PT ;  /* 0x000000221a00780c */ /* 0x000fe20003f26270 */
[-C--:B------:R-:W-:Y:S01]  /*4770*/  FMUL R19, R19, R3.reuse ;  /* 0x0000000313137220 */ /* 0x080fe20000400000 */
[C---:B------:R-:W-:Y:S01]  /*4780*/  ISETP.LT.OR P6, PT, R25.reuse, 0x1, !P0 ;  /* 0x000000011900780c */ /* 0x040fe200047c1670 */
[-C--:B------:R-:W-:Y:S01]  /*4790*/  FMUL R20, R20, R3.reuse ;  /* 0x0000000314147220 */ /* 0x080fe20000400000 */
[----:B-1----:R-:W-:Y:S01]  /*47a0*/  F2FP.SATFINITE.E4M3.F32.PACK_AB_MERGE_C R17, RZ, R64, RZ ;  /* 0x00000040ff11723e */ /* 0x002fe200048070ff */
[----:B------:R0:W-:Y:S01]  /*47b0*/  @!P5 STG.E.U8 desc[UR16][R8.64+0x19], R13 ;  /* 0x0000190d0800d986 */ /* 0x0001e2000c101110 */
[----:B------:R-:W-:Y:S01]  /*47c0*/  ISETP.LT.OR P5, PT, R25, 0x1, !P1 ;  /* 0x000000011900780c */ /* 0x000fe20004fa1670 */
[----:B------:R-:W-:Y:S01]  /*47d0*/  FMUL R15, R15, R3 ;  /* 0x000000030f0f7220 */ /* 0x000fe20000400000 */
[----:B------:R-:W-:Y:S01]  /*47e0*/  F2FP.SATFINITE.E4M3.F32.PACK_AB_MERGE_C R63, RZ, R63, RZ ;  /* 0x0000003fff3f723e */ /* 0x000fe200048070ff */
[----:B------:R1:W-:Y:S01]  /*47f0*/  @!P3 STG.E.U8 desc[UR16][R6.64+0x19], R17 ;  /* 0x000019110600b986 */ /* 0x0003e2000c101110 */
[----:B------:R-:W-:Y:S01]  /*4800*/  F2FP.SATFINITE.E4M3.F32.PACK_AB_MERGE_C R61, RZ, R61, RZ ;  /* 0x0000003dff3d723e */ /* 0x000fe200048070ff */
[-C--:B------:R-:W-:Y:S01]  /*4810*/  FMUL R18, R18, R3.reuse ;  /* 0x0000000312127220 */ /* 0x080fe20000400000 */
[----:B------:R-:W-:Y:S01]  /*4820*/  F2FP.SATFINITE.E4M3.F32.PACK_AB_MERGE_C R27, RZ, R62, RZ ;  /* 0x0000003eff1b723e */ /* 0x000fe200048070ff */
[----:B------:R-:W-:Y:S01]  /*4830*/  @!P2 STG.E.U8 desc[UR16][R6.64+0x18], R63 ;  /* 0x0000183f0600a986 */ /* 0x000fe2000c101110 */
[----:B------:R-:W-:Y:S01]  /*4840*/  ISETP.LT.OR P3, PT, R25, 0x9, !P1 ;  /* 0x000000091900780c */ /* 0x000fe20004f61670 */
[-C--:B------:R-:W-:Y:S01]  /*4850*/  FMUL R11, R11, R3.reuse ;  /* 0x000000030b0b7220 */ /* 0x080fe20000400000 */
[----:B------:R-:W-:Y:S01]  /*4860*/  ISETP.GE.AND P2, PT, R26, 0x29, PT ;  /* 0x000000291a00780c */ /* 0x000fe20003f46270 */
[----:B------:R-:W-:Y:S01]  /*4870*/  @!P6 STG.E.U8 desc[UR16][R8.64+0x20], R61 ;  /* 0x0000203d0800e986 */ /* 0x000fe2000c101110 */
[C---:B------:R-:W-:Y:S01]  /*4880*/  ISETP.LT.OR P0, PT, R25.reuse, 0x9, !P0 ;  /* 0x000000091900780c */ /* 0x040fe20004701670 */
[----:B------:R-:W-:Y:S01]  /*4890*/  FMUL R14, R14, R3 ;  /* 0x000000030e0e7220 */ /* 0x000fe20000400000 */
[----:B------:R-:W-:Y:S01]  /*48a0*/  ISETP.GE.AND P1, PT, R26, 0x2a, PT ;  /* 0x0000002a1a00780c */ /* 0x000fe20003f26270 */
[----:B------:R-:W-:Y:S01]  /*48b0*/  @!P5 STG.E.U8 desc[UR16][R8.64+0x21], R27 ;  /* 0x0000211b0800d986 */ /* 0x000fe2000c101110 */
[----:B------:R-:W-:-:S02]  /*48c0*/  ISETP.LT.OR P6, PT, R25, 0x1, !P2 ;  /* 0x000000011900780c */ /* 0x000fc400057c1670 */
[C---:B------:R-:W-:Y:S02]  /*48d0*/  ISETP.LT.OR P5, PT, R25.reuse, 0x1, !P1 ;  /* 0x000000011900780c */ /* 0x040fe40004fa1670 */
[----:B------:R-:W-:Y:S02]  /*48e0*/  F2FP.SATFINITE.E4M3.F32.PACK_AB_MERGE_C R59, RZ, R59, RZ ;  /* 0x0000003bff3b723e */ /* 0x000fe400048070ff */
[----:B0-----:R-:W-:Y:S02]  /*48f0*/  F2FP.SATFINITE.E4M3.F32.PACK_AB_MERGE_C R13, RZ, R60, RZ ;  /* 0x0000003cff0d723e */ /* 0x001fe400048070ff */
[----:B------:R-:W-:Y:S01]  /*4900*/  F2FP.SATFINITE.E4M3.F32.PACK_AB_MERGE_C R57, RZ, R57, RZ ;  /* 0x00000039ff39723e */ /* 0x000fe200048070ff */
[----:B------:R-:W-:Y:S01]  /*4910*/  @!P0 STG.E.U8 desc[UR16][R6.64+0x20], R59 ;  /* 0x0000203b06008986 */ /* 0x000fe2000c101110 */
[----:B-1----:R-:W-:Y:S02]  /*4920*/  F2FP.SATFINITE.E4M3.F32.PACK_AB_MERGE_C R17, RZ, R58, RZ ;  /* 0x0000003aff11723e */ /* 0x002fe400048070ff */
[C---:B------:R-:W-:Y:S01]  /*4930*/  ISETP.LT.OR P1, PT, R25.reuse, 0x9, !P1 ;  /* 0x000000091900780c */ /* 0x040fe20004f21670 */
[----:B------:R0:W-:Y:S01]  /*4940*/  @!P3 STG.E.U8 desc[UR16][R6.64+0x21], R13 ;  /* 0x0000210d0600b986 */ /* 0x0001e2000c101110 */
[----:B------:R-:W-:-:S02]  /*4950*/  ISETP.LT.OR P2, PT, R25, 0x9, !P2 ;  /* 0x000000091900780c */ /* 0x000fc40005741670 */
[C---:B------:R-:W-:Y:S01]  /*4960*/  ISETP.GE.AND P3, PT, R26.reuse, 0x31, PT ;  /* 0x000000311a00780c */ /* 0x040fe20003f66270 */
[----:B------:R-:W-:Y:S01]  /*4970*/  @!P6 STG.E.U8 desc[UR16][R8.64+0x28], R57 ;  /* 0x000028390800e986 */ /* 0x000fe2000c101110 */
[----:B------:R-:W-:Y:S02]  /*4980*/  ISETP.GE.AND P0, PT, R26, 0x32, PT ;  /* 0x000000321a00780c */ /* 0x000fe40003f06270 */
[----:B------:R-:W-:Y:S01]  /*4990*/  F2FP.SATFINITE.E4M3.F32.PACK_AB_MERGE_C R23, RZ, R23, RZ ;  /* 0x00000017ff17723e */ /* 0x000fe200048070ff */
[----:B------:R1:W-:Y:S01]  /*49a0*/  @!P5 STG.E.U8 desc[UR16][R8.64+0x29], R17 ;  /* 0x000029110800d986 */ /* 0x0003e2000c101110 */
[C---:B------:R-:W-:Y:S02]  /*49b0*/  ISETP.LT.OR P5, PT, R25.reuse, 0x1, !P3 ;  /* 0x000000011900780c */ /* 0x040fe40005fa1670 */
[----:B------:R-:W-:Y:S02]  /*49c0*/  ISETP.LT.OR P6, PT, R25, 0x1, !P0 ;  /* 0x000000011900780c */ /* 0x000fe400047c1670 */
[----:B0-----:R-:W-:Y:S01]  /*49d0*/  F2FP.SATFINITE.E4M3.F32.PACK_AB_MERGE_C R13, RZ, R56, RZ ;  /* 0x00000038ff0d723e */ /* 0x001fe200048070ff */
[----:B------:R-:W-:Y:S01]  /*49e0*/  @!P2 STG.E.U8 desc[UR16][R6.64+0x28], R23 ;  /* 0x000028170600a986 */ /* 0x000fe2000c101110 */
[----:B------:R-:W-:-:S02]  /*49f0*/  F2FP.SATFINITE.E4M3.F32.PACK_AB_MERGE_C R21, RZ, R21, RZ ;  /* 0x00000015ff15723e */ /* 0x000fc400048070ff */
[C---:B------:R-:W-:Y:S01]  /*4a00*/  ISETP.GE.AND P2, PT, R26.reuse, 0x3a, PT ;  /* 0x0000003a1a00780c */ /* 0x040fe20003f46270 */
[----:B------:R0:W-:Y:S01]  /*4a10*/  @!P1 STG.E.U8 desc[UR16][R6.64+0x29], R13 ;  /* 0x0000290d06009986 */ /* 0x0001e2000c101110 */
[C---:B------:R-:W-:Y:S02]  /*4a20*/  ISETP.LT.OR P1, PT, R25.reuse, 0x9, !P3 ;  /* 0x000000091900780c */ /* 0x040fe40005f21670 */
[----:B-1----:R-:W-:Y:S01]  /*4a30*/  F2FP.SATFINITE.E4M3.F32.PACK_AB_MERGE_C R17, RZ, R22, RZ ;  /* 0x00000016ff11723e */ /* 0x002fe200048070ff */
[----:B------:R-:W-:Y:S01]  /*4a40*/  @!P5 STG.E.U8 desc[UR16][R8.64+0x30], R21 ;  /* 0x000030150800d986 */ /* 0x000fe2000c101110 */
[----:B------:R-:W-:Y:S02]  /*4a50*/  ISETP.GE.AND P3, PT, R26, 0x39, PT ;  /* 0x000000391a00780c */ /* 0x000fe40003f66270 */
[C---:B------:R-:W-:Y:S01]  /*4a60*/  ISETP.LT.OR P0, PT, R25.reuse, 0x9, !P0 ;  /* 0x000000091900780c */ /* 0x040fe20004701670 */
[----:B------:R1:W-:Y:S01]  /*4a70*/  @!P6 STG.E.U8 desc[UR16][R8.64+0x31], R17 ;  /* 0x000031110800e986 */ /* 0x0003e2000c101110 */
[----:B------:R-:W-:-:S02]  /*4a80*/  ISETP.LT.OR P5, PT, R25, 0x1, !P3 ;  /* 0x000000011900780c */ /* 0x000fc40005fa1670 */
[C---:B------:R-:W-:Y:S02]  /*4a90*/  ISETP.LT.OR P6, PT, R25.reuse, 0x1, !P2 ;  /* 0x000000011900780c */ /* 0x040fe400057c1670 */
[C---:B------:R-:W-:Y:S02]  /*4aa0*/  ISETP.LT.OR P3, PT, R25.reuse, 0x9, !P3 ;  /* 0x000000091900780c */ /* 0x040fe40005f61670 */
[----:B------:R-:W-:Y:S02]  /*4ab0*/  ISETP.LT.OR P2, PT, R25, 0x9, !P2 ;  /* 0x000000091900780c */ /* 0x000fe40005741670 */
[----:B------:R-:W-:Y:S02]  /*4ac0*/  F2FP.SATFINITE.E4M3.F32.PACK_AB_MERGE_C R19, RZ, R19, RZ ;  /* 0x00000013ff13723e */ /* 0x000fe400048070ff */
[----:B0-----:R-:W-:Y:S02]  /*4ad0*/  F2FP.SATFINITE.E4M3.F32.PACK_AB_MERGE_C R13, RZ, R20, RZ ;  /* 0x00000014ff0d723e */ /* 0x001fe400048070ff */
[----:B------:R-:W-:Y:S01]  /*4ae0*/  F2FP.SATFINITE.E4M3.F32.PACK_AB_MERGE_C R15, RZ, R15, RZ ;  /* 0x0000000fff0f723e */ /* 0x000fe200048070ff */
[----:B------:R0:W-:Y:S01]  /*4af0*/  @!P1 STG.E.U8 desc[UR16][R6.64+0x30], R19 ;  /* 0x0000301306009986 */ /* 0x0001e2000c101110 */
[----:B-1----:R-:W-:-:S02]  /*4b00*/  F2FP.SATFINITE.E4M3.F32.PACK_AB_MERGE_C R17, RZ, R18, RZ ;  /* 0x00000012ff11723e */ /* 0x002fc400048070ff */
[----:B------:R-:W-:Y:S01]  /*4b10*/  F2FP.SATFINITE.E4M3.F32.PACK_AB_MERGE_C R11, RZ, R11, RZ ;  /* 0x0000000bff0b723e */ /* 0x000fe200048070ff */
[----:B------:R0:W-:Y:S01]  /*4b20*/  @!P0 STG.E.U8 desc[UR16][R6.64+0x31], R13 ;  /* 0x0000310d06008986 */ /* 0x0001e2000c101110 */
[----:B------:R-:W-:-:S03]  /*4b30*/  F2FP.SATFINITE.E4M3.F32.PACK_AB_MERGE_C R21, RZ, R14, RZ ;  /* 0x0000000eff15723e */ /* 0x000fc600048070ff */
[----:B------:R0:W-:Y:S04]  /*4b40*/  @!P5 STG.E.U8 desc[UR16][R8.64+0x38], R15 ;  /* 0x0000380f0800d986 */ /* 0x0001e8000c101110 */
[----:B------:R0:W-:Y:S04]  /*4b50*/  @!P6 STG.E.U8 desc[UR16][R8.64+0x39], R17 ;  /* 0x000039110800e986 */ /* 0x0001e8000c101110 */
[----:B------:R0:W-:Y:S04]  /*4b60*/  @!P3 STG.E.U8 desc[UR16][R6.64+0x38], R11 ;  /* 0x0000380b0600b986 */ /* 0x0001e8000c101110 */
[----:B------:R0:W-:Y:S02]  /*4b70*/  @!P2 STG.E.U8 desc[UR16][R6.64+0x39], R21 ;  /* 0x000039150600a986 */ /* 0x0001e4000c101110 */
.L_x_97:
[----:B------:R-:W-:Y:S05]  /*4b80*/  BSYNC B0 ;  /* 0x0000000000007941 */ /* 0x000fea0003800000 */
.L_x_31:
[----:B------:R-:W-:Y:S01]  /*4b90*/  ULDC UR6, c[0x0][0xc] ;  /* 0x0000030000067ab9 */ /* 0x000fe20000000800 */
[----:B------:R-:W-:Y:S01]  /*4ba0*/  ULDC UR7, c[0x0][0x10] ;  /* 0x0000040000077ab9 */ /* 0x000fe20000000800 */
[----:B0-----:R-:W0:Y:S01]  /*4bb0*/  LDC R9, c[0x0][0x14] ;  /* 0x00000500ff097b82 */ /* 0x001e220000000800 */
[----:B------:R-:W-:Y:S01]  /*4bc0*/  UIMAD.WIDE.U32 UR6, UR6, UR7, URZ ;  /* 0x00000007060672a5 */ /* 0x000fe2000f8e003f */
[----:B------:R-:W-:Y:S02]  /*4bd0*/  IMAD.MOV.U32 R6, RZ, RZ, R0 ;  /* 0x000000ffff067224 */ /* 0x000fe400078e0000 */
[----:B------:R-:W-:Y:S02]  /*4be0*/  IMAD.MOV.U32 R7, RZ, RZ, R5 ;  /* 0x000000ffff077224 */ /* 0x000fe400078e0005 */
[----:B------:R-:W-:Y:S02]  /*4bf0*/  IMAD.MOV.U32 R12, RZ, RZ, -0x1 ;  /* 0xffffffffff0c7424 */ /* 0x000fe400078e00ff */
[----:B------:R-:W-:-:S02]  /*4c00*/  IMAD.MOV.U32 R69, RZ, RZ, -0x1 ;  /* 0xffffffffff457424 */ /* 0x000fc400078e00ff */
[----:B0-----:R-:W-:-:S04]  /*4c10*/  IMAD.WIDE.U32 R6, R9, UR6, R6 ;  /* 0x0000000609067c25 */ /* 0x001fc8000f8e0006 */
[----:B------:R-:W-:Y:S01]  /*4c20*/  IMAD R5, R9, UR7, RZ ;  /* 0x0000000709057c24 */ /* 0x000fe2000f8e02ff */
[----:B------:R-:W-:Y:S01]  /*4c30*/  ULDC.64 UR6, c[0x0][0x650] ;  /* 0x0001940000067ab9 */ /* 0x000fe20000000a00 */
[----:B------:R-:W-:Y:S01]  /*4c40*/  IMAD.MOV.U32 R0, RZ, RZ, R6 ;  /* 0x000000ffff007224 */ /* 0x000fe200078e0006 */
[----:B------:R-:W-:Y:S01]  /*4c50*/  ISETP.GE.U32.AND P0, PT, R6, UR6, PT ;  /* 0x0000000606007c0c */ /* 0x000fe2000bf06070 */
[----:B------:R-:W-:Y:S01]  /*4c60*/  IMAD.IADD R5, R7, 0x1, R5 ;  /* 0x0000000107057824 */ /* 0x000fe200078e0205 */
[----:B------:R-:W-:-:S04]  /*4c70*/  PRMT R7, RZ, 0x7610, R7 ;  /* 0x00007610ff077816 */ /* 0x000fc80000000007 */
[----:B------:R-:W-:-:S13]  /*4c80*/  ISETP.GE.U32.AND.EX P0, PT, R5, UR7, PT, P0 ;  /* 0x0000000705007c0c */ /* 0x000fda000bf06100 */
[----:B------:R-:W-:Y:S05]  /*4c90*/  @P0 BRA `(.L_x_98) ;  /* 0x0000000400640947 */ /* 0x000fea0003800000 */
[----:B------:R-:W0:Y:S01]  /*4ca0*/  S2R R20, SR_CTAID.X ;  /* 0x0000000000147919 */ /* 0x000e220000002500 */
[----:B------:R-:W0:Y:S01]  /*4cb0*/  LDC.64 R14, c[0x0][0x628] ;  /* 0x00018a00ff0e7b82 */ /* 0x000e220000000a00 */
[----:B------:R-:W-:Y:S01]  /*4cc0*/  ULDC UR6, c[0x0][0x150] ;  /* 0x0000540000067ab9 */ /* 0x000fe20000000800 */
[----:B------:R-:W-:Y:S01]  /*4cd0*/  IMAD.MOV.U32 R12, RZ, RZ, R0 ;  /* 0x000000ffff0c7224 */ /* 0x000fe200078e0000 */
[----:B------:R-:W0:Y:S01]  /*4ce0*/  S2R R22, SR_CTAID.Y ;  /* 0x0000000000167919 */ /* 0x000e220000002600 */
[----:B------:R-:W-:-:S04]  /*4cf0*/  IMAD.MOV.U32 R13, RZ, RZ, R5 ;  /* 0x000000ffff0d7224 */ /* 0x000fc800078e0005 */
[----:B------:R-:W0:Y:S08]  /*4d00*/  LDC R23, c[0x0][0x144] ;  /* 0x00005100ff177b82 */ /* 0x000e300000000800 */
[----:B-1234-:R-:W1:Y:S08]  /*4d10*/  LDC R16, c[0x0][0x630] ;  /* 0x00018c00ff107b82 */ /* 0x01ee700000000800 */
[----:B------:R-:W2:Y:S01]  /*4d20*/  LDC.64 R18, c[0x0][0x620] ;  /* 0x00018800ff127b82 */ /* 0x000ea20000000a00 */
[----:B0-----:R-:W-:-:S04]  /*4d30*/  ISETP.NE.U32.AND P0, PT, R14, RZ, PT ;  /* 0x000000ff0e00720c */ /* 0x001fc80003f05070 */
[----:B------:R-:W-:Y:S02]  /*4d40*/  ISETP.NE.AND.EX P0, PT, R15, RZ, PT, P0 ;  /* 0x000000ff0f00720c */ /* 0x000fe40003f05300 */
[----:B------:R-:W-:-:S05]  /*4d50*/  I2FP.F32.U32 R6, R20 ;  /* 0x0000001400067245 */ /* 0x000fca0000201000 */
[----:B------:R-:W-:-:S04]  /*4d60*/  FMUL R6, R6, UR6 ;  /* 0x0000000606067c20 */ /* 0x000fc80008400000 */
[----:B------:R0:W3:Y:S02]  /*4d70*/  F2I.U32.TRUNC.NTZ R21, R6 ;  /* 0x0000000600157305 */ /* 0x0000e4000020f000 */
[----:B-1----:R-:W-:Y:S05]  /*4d80*/  @!P0 BRA `(.L_x_99) ;  /* 0x0000000000288947 */ /* 0x002fea0003800000 */
[----:B------:R-:W1:Y:S02]  /*4d90*/  LDC R7, c[0x0][0x634] ;  /* 0x00018d00ff077b82 */ /* 0x000e640000000800 */
[----:B-1----:R-:W-:-:S05]  /*4da0*/  IADD3 R11, P0, R0, R7, RZ ;  /* 0x00000007000b7210 */ /* 0x002fca0007f1e0ff */
[----:B------:R-:W-:-:S04]  /*4db0*/  IMAD.X R17, RZ, RZ, R5, P0 ;  /* 0x000000ffff117224 */ /* 0x000fc800000e0605 */
[----:B0-----:R-:W-:-:S04]  /*4dc0*/  IMAD.WIDE.U32 R6, R17, R14, RZ ;  /* 0x0000000e11067225 */ /* 0x001fc800078e00ff */
[----:B-----5:R-:W-:-:S04]  /*4dd0*/  IMAD.WIDE.U32 R8, P0, R11, R15, R6 ;  /* 0x0000000f0b087225 */ /* 0x020fc80007800006 */
[----:B------:R-:W-:-:S04]  /*4de0*/  IMAD.WIDE.U32 R6, R11, R14, RZ ;  /* 0x0000000e0b067225 */ /* 0x000fc800078e00ff */
[----:B------:R-:W-:Y:S01]  /*4df0*/  IMAD.X R13, RZ, RZ, RZ, P0 ;  /* 0x000000ffff0d7224 */ /* 0x000fe200000e06ff */
[----:B------:R-:W-:Y:S01]  /*4e00*/  IADD3 RZ, P0, R7, R8, RZ ;  /* 0x0000000807ff7210 */ /* 0x000fe20007f1e0ff */
[----:B------:R-:W-:-:S04]  /*4e10*/  IMAD.MOV.U32 R12, RZ, RZ, R9 ;  /* 0x000000ffff0c7224 */ /* 0x000fc800078e0009 */
[----:B------:R-:W-:-:S08]  /*4e20*/  IMAD.WIDE.U32.X R12, R17, R15, R12, P0 ;  /* 0x0000000f110c7225 */ /* 0x000fd000000e040c */
.L_x_99:
[-CC-:B------:R-:W-:Y:S01]  /*4e30*/  SHF.R.U64 R69, R12, R16.reuse, R13.reuse ;  /* 0x000000100c457219 */ /* 0x180fe2000000120d */
[----:B------:R-:W1:Y:S01]  /*4e40*/  LDC.64 R28, c[0x0][0x640] ;  /* 0x00019000ff1c7b82 */ /* 0x000e620000000a00 */
[----:B0-----:R-:W-:Y:S01]  /*4e50*/  SHF.R.U32.HI R6, RZ, R16, R13 ;  /* 0x00000010ff067219 */ /* 0x001fe2000001160d */
[----:B---3--:R-:W-:Y:S01]  /*4e60*/  IMAD.MOV R21, RZ, RZ, -R21 ;  /* 0x000000ffff157224 */ /* 0x008fe200078e0a15 */
[----:B------:R-:W-:Y:S01]  /*4e70*/  IADD3 R9, P0, RZ, -R69, RZ ;  /* 0x80000045ff097210 */ /* 0x000fe20007f1e0ff */
[----:B------:R-:W-:Y:S01]  /*4e80*/  ULDC UR6, c[0x0][0x154] ;  /* 0x0000550000067ab9 */ /* 0x000fe20000000800 */
[----:B------:R-:W-:Y:S02]  /*4e90*/  IMAD.MOV.U32 R11, RZ, RZ, 0x1 ;  /* 0x00000001ff0b7424 */ /* 0x000fe400078e00ff */
[----:B------:R-:W-:Y:S01]  /*4ea0*/  IMAD R21, R23, R21, R20 ;  /* 0x0000001517157224 */ /* 0x000fe200078e0214 */
[----:B------:R-:W0:Y:S01]  /*4eb0*/  LDC R12, c[0x0][0x618] ;  /* 0x00018600ff0c7b82 */ /* 0x000e220000000800 */
[----:B------:R-:W-:-:S02]  /*4ec0*/  IMAD.X R7, RZ, RZ, ~R6, P0 ;  /* 0x000000ffff077224 */ /* 0x000fc400000e0e06 */
[----:B------:R-:W-:Y:S02]  /*4ed0*/  IMAD.MOV.U32 R6, RZ, RZ, R0 ;  /* 0x000000ffff067224 */ /* 0x000fe400078e0000 */
[-C--:B--2--5:R-:W-:Y:S02]  /*4ee0*/  IMAD R8, R7, R18.reuse, RZ ;  /* 0x0000001207087224 */ /* 0x0a4fe400078e02ff */
[----:B------:R-:W-:Y:S01]  /*4ef0*/  IMAD.MOV.U32 R7, RZ, RZ, R5 ;  /* 0x000000ffff077224 */ /* 0x000fe200078e0005 */
[----:B------:R-:W2:Y:S01]  /*4f00*/  LDC R24, c[0x0][0x608] ;  /* 0x00018200ff187b82 */ /* 0x000ea20000000800 */
[----:B------:R-:W-:-:S04]  /*4f10*/  IMAD.WIDE.U32 R6, R9, R18, R6 ;  /* 0x0000001209067225 */ /* 0x000fc800078e0006 */
[----:B------:R-:W-:-:S03]  /*4f20*/  IMAD R9, R9, R19, R8 ;  /* 0x0000001309097224 */ /* 0x000fc600078e0208 */
[----:B------:R-:W3:Y:S01]  /*4f30*/  LDC R26, c[0x0][0x658] ;  /* 0x00019600ff1a7b82 */ /* 0x000ee20000000800 */
[----:B------:R-:W-:Y:S01]  /*4f40*/  I2FP.F32.U32 R8, R22 ;  /* 0x0000001600087245 */ /* 0x000fe20000201000 */
[----:B------:R-:W-:Y:S01]  /*4f50*/  IMAD.IADD R7, R7, 0x1, R9 ;  /* 0x0000000107077824 */ /* 0x000fe200078e0209 */
[----:B-1----:R-:W-:Y:S01]  /*4f60*/  ISETP.NE.U32.AND P0, PT, R28, RZ, PT ;  /* 0x000000ff1c00720c */ /* 0x002fe20003f05070 */
[----:B------:R-:W-:Y:S02]  /*4f70*/  IMAD.MOV.U32 R9, RZ, RZ, -0x1 ;  /* 0xffffffffff097424 */ /* 0x000fe400078e00ff */
[----:B------:R-:W-:Y:S02]  /*4f80*/  FMUL R8, R8, UR6 ;  /* 0x0000000608087c20 */ /* 0x000fe40008400000 */
[----:B------:R-:W1:Y:S01]  /*4f90*/  LDC R19, c[0x0][0x148] ;  /* 0x00005200ff137b82 */ /* 0x000e620000000800 */
[----:B0-----:R-:W-:Y:S01]  /*4fa0*/  SHF.R.U64 R16, R6, R12, R7 ;  /* 0x0000000c06107219 */ /* 0x001fe20000001207 */
[----:B------:R0:W4:Y:S01]  /*4fb0*/  F2I.U32.TRUNC.NTZ R17, R8 ;  /* 0x0000000800117305 */ /* 0x000122000020f000 */
[----:B------:R-:W-:-:S02]  /*4fc0*/  ISETP.NE.AND.EX P0, PT, R29, RZ, PT, P0 ;  /* 0x000000ff1d00720c */ /* 0x000fc40003f05300 */
[----:B------:R-:W-:-:S03]  /*4fd0*/  SHF.R.U32.HI R7, RZ, R12, R7 ;  /* 0x0000000cff077219 */ /* 0x000fc60000011607 */
[----:B------:R-:W0:Y:S01]  /*4fe0*/  LDC R20, c[0x0][0x600] ;  /* 0x00018000ff147b82 */ /* 0x000e220000000800 */
[-CC-:B--2---:R-:W-:Y:S02]  /*4ff0*/  SHF.R.U64 R14, R16, R24.reuse, R7.reuse ;  /* 0x00000018100e7219 */ /* 0x184fe40000001207 */
[----:B------:R-:W-:-:S05]  /*5000*/  SHF.R.U32.HI R7, RZ, R24, R7 ;  /* 0x00000018ff077219 */ /* 0x000fca0000011607 */
[----:B------:R-:W2:Y:S01]  /*5010*/  LDC R25, c[0x0][0x648] ;  /* 0x00019200ff197b82 */ /* 0x000ea20000000800 */
[-CC-:B---3--:R-:W-:Y:S02]  /*5020*/  SHF.R.U64 R18, R14, R26.reuse, R7.reuse ;  /* 0x0000001a0e127219 */ /* 0x188fe40000001207 */
[-C--:B------:R-:W-:Y:S02]  /*5030*/  SHF.L.U32 R9, R9, R26.reuse, RZ ;  /* 0x0000001a09097219 */ /* 0x080fe400000006ff */
[-C--:B------:R-:W-:Y:S01]  /*5040*/  SHF.R.U32.HI R7, RZ, R26.reuse, R7 ;  /* 0x0000001aff077219 */ /* 0x080fe20000011607 */
[----:B------:R-:W-:Y:S01]  /*5050*/  IMAD.MOV.U32 R6, RZ, RZ, R18 ;  /* 0x000000ffff067224 */ /* 0x000fe200078e0012 */
[----:B------:R-:W-:Y:S01]  /*5060*/  SHF.L.U32 R24, R11, R26, RZ ;  /* 0x0000001a0b187219 */ /* 0x000fe200000006ff */
[----:B------:R-:W3:Y:S01]  /*5070*/  LDC R27, c[0x0][0x638] ;  /* 0x00018e00ff1b7b82 */ /* 0x000ee20000000800 */
[----:B------:R-:W-:-:S07]  /*5080*/  LOP3.LUT R23, RZ, R9, RZ, 0x33, !PT ;  /* 0x00000009ff177212 */ /* 0x000fce00078e33ff */
[----:B------:R-:W0:Y:S01]  /*5090*/  LDC R30, c[0x0][0x610] ;  /* 0x00018400ff1e7b82 */ /* 0x000e220000000800 */
[----:B----4-:R-:W-:Y:S05]  /*50a0*/  @!P0 BRA `(.L_x_100) ;  /* 0x0000000000288947 */ /* 0x010fea0003800000 */
[----:B------:R-:W4:Y:S02]  /*50b0*/  LDC R11, c[0x0][0x64c] ;  /* 0x00019300ff0b7b82 */ /* 0x000f240000000800 */
[----:B----4-:R-:W-:-:S05]  /*50c0*/  IADD3 R11, P0, R18, R11, RZ ;  /* 0x0000000b120b7210 */ /* 0x010fca0007f1e0ff */
[----:B------:R-:W-:-:S04]  /*50d0*/  IMAD.X R15, RZ, RZ, R7, P0 ;  /* 0x000000ffff0f7224 */ /* 0x000fc800000e0607 */
[----:B------:R-:W-:-:S04]  /*50e0*/  IMAD.WIDE.U32 R6, R15, R28, RZ ;  /* 0x0000001c0f067225 */ /* 0x000fc800078e00ff */
[----:B0-----:R-:W-:-:S04]  /*50f0*/  IMAD.WIDE.U32 R8, P0, R11, R29, R6 ;  /* 0x0000001d0b087225 */ /* 0x001fc80007800006 */
[----:B------:R-:W-:-:S04]  /*5100*/  IMAD.WIDE.U32 R6, R11, R28, RZ ;  /* 0x0000001c0b067225 */ /* 0x000fc800078e00ff */
[----:B------:R-:W-:Y:S01]  /*5110*/  IMAD.X R13, RZ, RZ, RZ, P0 ;  /* 0x000000ffff0d7224 */ /* 0x000fe200000e06ff */
[----:B------:R-:W-:Y:S01]  /*5120*/  IADD3 RZ, P0, R7, R8, RZ ;  /* 0x0000000807ff7210 */ /* 0x000fe20007f1e0ff */
[----:B------:R-:W-:-:S04]  /*5130*/  IMAD.MOV.U32 R12, RZ, RZ, R9 ;  /* 0x000000ffff0c7224 */ /* 0x000fc800078e0009 */
[----:B------:R-:W-:-:S08]  /*5140*/  IMAD.WIDE.U32.X R6, R15, R29, R12, P0 ;  /* 0x0000001d0f067225 */ /* 0x000fd000000e040c */
.L_x_100:
[----:B--2---:R-:W-:Y:S01]  /*5150*/  SHF.R.U64 R6, R6, R25, R7 ;  /* 0x0000001906067219 */ /* 0x004fe20000001207 */
[----:B0-----:R-:W-:Y:S01]  /*5160*/  VIADD R11, R20, 0xffffffff ;  /* 0xffffffff140b7836 */ /* 0x001fe20000000000 */
[----:B------:R-:W-:Y:S01]  /*5170*/  LOP3.LUT R9, R14, R23, RZ, 0xc0, !PT ;  /* 0x000000170e097212 */ /* 0x000fe200078ec0ff */
[----:B------:R-:W-:Y:S02]  /*5180*/  IMAD.MOV R17, RZ, RZ, -R17 ;  /* 0x000000ffff117224 */ /* 0x000fe400078e0a11 */
[----:B------:R-:W-:Y:S02]  /*5190*/  IMAD.MOV R7, RZ, RZ, -R6 ;  /* 0x000000ffff077224 */ /* 0x000fe400078e0a06 */
[----:B------:R-:W-:Y:S01]  /*51a0*/  IMAD R24, R24, R6, R9 ;  /* 0x0000000618187224 */ /* 0x000fe200078e0209 */
[----:B------:R-:W-:Y:S01]  /*51b0*/  LOP3.LUT R9, R16, R11, RZ, 0xc0, !PT ;  /* 0x0000000b10097212 */ /* 0x000fe200078ec0ff */
[----:B-1----:R-:W-:Y:S02]  /*51c0*/  @P4 IMAD R21, R19, R17, R22 ;  /* 0x0000001113154224 */ /* 0x002fe400078e0216 */
[----:B---3--:R-:W-:-:S02]  /*51d0*/  IMAD R6, R7, R27, R18 ;  /* 0x0000001b07067224 */ /* 0x008fc400078e0212 */
[----:B------:R-:W-:Y:S02]  /*51e0*/  IMAD R24, R24, R30, R21 ;  /* 0x0000001e18187224 */ /* 0x000fe400078e0215 */
[----:B------:R-:W-:Y:S02]  /*51f0*/  IMAD R9, R6, R20, R9 ;  /* 0x0000001406097224 */ /* 0x000fe400078e0209 */
[----:B------:R-:W-:-:S03]  /*5200*/  IMAD.MOV.U32 R7, RZ, RZ, 0x1 ;  /* 0x00000001ff077424 */ /* 0x000fc600078e00ff */
[----:B------:R-:W-:Y:S02]  /*5210*/  SEL R12, R9, R24, !P4 ;  /* 0x00000018090c7207 */ /* 0x000fe40006000000 */
[----:B------:R-:W-:-:S07]  /*5220*/  SEL R24, R24, R9, !P4 ;  /* 0x0000000918187207 */ /* 0x000fce0006000000 */
.L_x_98:
[----:B------:R-:W-:Y:S01]  /*5230*/  LOP3.LUT P0, RZ, R7, 0xff, RZ, 0xc0, !PT ;  /* 0x000000ff07ff7812 */ /* 0x000fe2000780c0ff */
[----:B-1234-:R-:W-:-:S12]  /*5240*/  IMAD.MOV.U32 R16, RZ, RZ, R24 ;  /* 0x000000ffff107224 */ /* 0x01efd800078e0018 */
[----:B------:R-:W-:Y:S05]  /*5250*/  @P0 BRA `(.L_x_101) ;  /* 0xffffffbc00400947 */ /* 0x000fea000383ffff */
[----:B------:R-:W-:Y:S05]  /*5260*/  EXIT ;  /* 0x000000000000794d */ /* 0x000fea0003800000 */
.L_x_3:
[----:B0-----:R-:W-:Y:S01]  /*5270*/  ULDC.64 UR4, c[0x0][0x650] ;  /* 0x0001940000047ab9 */ /* 0x001fe20000000a00 */
        /* <DEDUP_REMOVED lines=25> */
.L_x_103:
[-CC-:B------:R-:W-:Y:S01]  /*5410*/  SHF.R.U64 R16, R14, R18.reuse, R15.reuse ;  /* 0x000000120e107219 */ /* 0x180fe2000000120f */
[----:B------:R-:W0:Y:S01]  /*5420*/  LDC R22, c[0x0][0x618] ;  /* 0x00018600ff167b82 */ /* 0x000e220000000800 */
[----:B------:R-:W-:Y:S01]  /*5430*/  SHF.R.U32.HI R7, RZ, R18, R15 ;  /* 0x00000012ff077219 */ /* 0x000fe2000001160f */
[----:B------:R-:W-:Y:S01]  /*5440*/  ULDC UR4, c[0x0][0x150] ;  /* 0x0000540000047ab9 */ /* 0x000fe20000000800 */
[----:B------:R-:W-:Y:S01]  /*5450*/  IADD3 R9, P0, RZ, -R16, RZ ;  /* 0x80000010ff097210 */ /* 0x000fe20007f1e0ff */
[----:B------:R-:W-:Y:S01]  /*5460*/  IMAD.MOV.U32 R10, RZ, RZ, R0 ;  /* 0x000000ffff0a7224 */ /* 0x000fe200078e0000 */
[----:B------:R-:W-:Y:S01]  /*5470*/  I2FP.F32.U32 R12, R6 ;  /* 0x00000006000c7245 */ /* 0x000fe20000201000 */
[----:B------:R-:W-:Y:S02]  /*5480*/  IMAD.MOV.U32 R11, RZ, RZ, R5 ;  /* 0x000000ffff0b7224 */ /* 0x000fe400078e0005 */
[----:B------:R-:W1:Y:S01]  /*5490*/  LDC.64 R24, c[0x0][0x640] ;  /* 0x00019000ff187b82 */ /* 0x000e620000000a00 */
[----:B------:R-:W-:-:S02]  /*54a0*/  IMAD.X R7, RZ, RZ, ~R7, P0 ;  /* 0x000000ffff077224 */ /* 0x000fc400000e0e07 */
[----:B------:R-:W-:Y:S01]  /*54b0*/  FMUL R13, R12, UR4 ;  /* 0x000000040c0d7c20 */ /* 0x000fe20008400000 */
[----:B------:R-:W-:Y:S01]  /*54c0*/  IMAD.WIDE.U32 R10, R9, R20, R10 ;  /* 0x00000014090a7225 */ /* 0x000fe200078e000a */
[----:B------:R-:W-:-:S03]  /*54d0*/  ULDC UR4, c[0x0][0x154] ;  /* 0x0000550000047ab9 */ /* 0x000fc60000000800 */
[----:B------:R-:W-:Y:S01]  /*54e0*/  IMAD R12, R7, R20, RZ ;  /* 0x00000014070c7224 */ /* 0x000fe200078e02ff */
[----:B------:R-:W2:Y:S01]  /*54f0*/  LDC R15, c[0x0][0x144] ;  /* 0x00005100ff0f7b82 */ /* 0x000ea20000000800 */
[----:B------:R-:W3:Y:S02]  /*5500*/  F2I.U32.TRUNC.NTZ R13, R13 ;  /* 0x0000000d000d7305 */ /* 0x000ee4000020f000 */
[----:B------:R-:W-:Y:S02]  /*5510*/  IMAD R7, R9, R21, R12 ;  /* 0x0000001509077224 */ /* 0x000fe400078e020c */
[----:B------:R-:W-:Y:S02]  /*5520*/  IMAD.MOV.U32 R12, RZ, RZ, 0x1 ;  /* 0x00000001ff0c7424 */ /* 0x000fe400078e00ff */
[----:B------:R-:W-:Y:S01]  /*5530*/  IMAD.IADD R7, R11, 0x1, R7 ;  /* 0x000000010b077824 */ /* 0x000fe200078e0207 */
[----:B------:R-:W4:Y:S04]  /*5540*/  LDC R18, c[0x0][0x608] ;  /* 0x00018200ff127b82 */ /* 0x000f280000000800 */
[----:B0-----:R-:W-:-:S02]  /*5550*/  SHF.R.U64 R14, R10, R22, R7 ;  /* 0x000000160a0e7219 */ /* 0x001fc40000001207 */
[----:B------:R-:W-:Y:S02]  /*5560*/  I2FP.F32.U32 R10, R8 ;  /* 0x00000008000a7245 */ /* 0x000fe40000201000 */
[----:B------:R-:W0:Y:S01]  /*5570*/  LDC R23, c[0x0][0x658] ;  /* 0x00019600ff177b82 */ /* 0x000e220000000800 */
[----:B-1----:R-:W-:Y:S01]  /*5580*/  ISETP.NE.U32.AND P0, PT, R24, RZ, PT ;  /* 0x000000ff1800720c */ /* 0x002fe20003f05070 */
[----:B---3--:R-:W-:Y:S01]  /*5590*/  IMAD.MOV R9, RZ, RZ, -R13 ;  /* 0x000000ffff097224 */ /* 0x008fe200078e0a0d */
[----:B------:R-:W-:Y:S01]  /*55a0*/  SHF.R.U32.HI R7, RZ, R22, R7 ;  /* 0x00000016ff077219 */ /* 0x000fe20000011607 */
[----:B------:R-:W-:Y:S01]  /*55b0*/  FMUL R10, R10, UR4 ;  /* 0x000000040a0a7c20 */ /* 0x000fe20008400000 */
[----:B------:R-:W-:-:S03]  /*55c0*/  ISETP.NE.AND.EX P0, PT, R25, RZ, PT, P0 ;  /* 0x000000ff1900720c */ /* 0x000fc60003f05300 */
[----:B------:R-:W1:Y:S01]  /*55d0*/  LDC R21, c[0x0][0x148] ;  /* 0x00005200ff157b82 */ /* 0x000e620000000800 */
[----:B--2---:R-:W-:Y:S01]  /*55e0*/  IMAD R22, R15, R9, R6 ;  /* 0x000000090f167224 */ /* 0x004fe200078e0206 */
[----:B------:R2:W3:Y:S06]  /*55f0*/  F2I.U32.TRUNC.NTZ R19, R10 ;  /* 0x0000000a00137305 */ /* 0x0004ec000020f000 */
[----:B------:R-:W1:Y:S01]  /*5600*/  LDC R20, c[0x0][0x600] ;  /* 0x00018000ff147b82 */ /* 0x000e620000000800 */
[-CC-:B----4-:R-:W-:Y:S02]  /*5610*/  SHF.R.U64 R17, R14, R18.reuse, R7.reuse ;  /* 0x000000120e117219 */ /* 0x190fe40000001207 */
[----:B------:R-:W-:Y:S01]  /*5620*/  SHF.R.U32.HI R6, RZ, R18, R7 ;  /* 0x00000012ff067219 */ /* 0x000fe20000011607 */
[----:B------:R-:W-:-:S04]  /*5630*/  IMAD.MOV.U32 R18, RZ, RZ, -0x1 ;  /* 0xffffffffff127424 */ /* 0x000fc800078e00ff */
[----:B------:R-:W4:Y:S01]  /*5640*/  LDC R26, c[0x0][0x648] ;  /* 0x00019200ff1a7b82 */ /* 0x000f220000000800 */
[-C--:B0-----:R-:W-:Y:S02]  /*5650*/  SHF.L.U32 R9, R18, R23.reuse, RZ ;  /* 0x0000001712097219 */ /* 0x081fe400000006ff */
[-CC-:B------:R-:W-:Y:S02]  /*5660*/  SHF.R.U64 R18, R17, R23.reuse, R6.reuse ;  /* 0x0000001711127219 */ /* 0x180fe40000001206 */
[-C--:B------:R-:W-:Y:S02]  /*5670*/  SHF.R.U32.HI R7, RZ, R23.reuse, R6 ;  /* 0x00000017ff077219 */ /* 0x080fe40000011606 */
[----:B------:R-:W-:Y:S01]  /*5680*/  SHF.L.U32 R23, R12, R23, RZ ;  /* 0x000000170c177219 */ /* 0x000fe200000006ff */
[----:B------:R-:W0:Y:S01]  /*5690*/  LDC R27, c[0x0][0x638] ;  /* 0x00018e00ff1b7b82 */ /* 0x000e220000000800 */
[----:B------:R-:W-:Y:S01]  /*56a0*/  LOP3.LUT R28, RZ, R9, RZ, 0x33, !PT ;  /* 0x00000009ff1c7212 */ /* 0x000fe200078e33ff */
[----:B------:R-:W-:-:S06]  /*56b0*/  IMAD.MOV.U32 R6, RZ, RZ, R18 ;  /* 0x000000ffff067224 */ /* 0x000fcc00078e0012 */
[----:B------:R-:W0:Y:S01]  /*56c0*/  LDC R29, c[0x0][0x610] ;  /* 0x00018400ff1d7b82 */ /* 0x000e220000000800 */
[----:B--23--:R-:W-:Y:S05]  /*56d0*/  @!P0 BRA `(.L_x_104) ;  /* 0x0000000000288947 */ /* 0x00cfea0003800000 */
[----:B------:R-:W2:Y:S02]  /*56e0*/  LDC R9, c[0x0][0x64c] ;  /* 0x00019300ff097b82 */ /* 0x000ea40000000800 */
[----:B--2---:R-:W-:-:S05]  /*56f0*/  IADD3 R9, P0, R18, R9, RZ ;  /* 0x0000000912097210 */ /* 0x004fca0007f1e0ff */
        /* <DEDUP_REMOVED lines=8> */
.L_x_104:
[----:B----4-:R-:W-:Y:S01]  /*5780*/  SHF.R.U64 R7, R6, R26, R7 ;  /* 0x0000001a06077219 */ /* 0x010fe20000001207 */
[----:B-1----:R-:W-:Y:S01]  /*5790*/  VIADD R11, R20, 0xffffffff ;  /* 0xffffffff140b7836 */ /* 0x002fe20000000000 */
[----:B------:R-:W-:Y:S01]  /*57a0*/  LOP3.LUT R6, R17, R28, RZ, 0xc0, !PT ;  /* 0x0000001c11067212 */ /* 0x000fe200078ec0ff */
[----:B------:R-:W-:Y:S02]  /*57b0*/  IMAD.MOV R19, RZ, RZ, -R19 ;  /* 0x000000ffff137224 */ /* 0x000fe400078e0a13 */
[----:B------:R-:W-:Y:S01]  /*57c0*/  IMAD.MOV R9, RZ, RZ, -R7 ;  /* 0x000000ffff097224 */ /* 0x000fe200078e0a07 */
[----:B------:R-:W-:Y:S01]  /*57d0*/  LOP3.LUT R11, R14, R11, RZ, 0xc0, !PT ;  /* 0x0000000b0e0b7212 */ /* 0x000fe200078ec0ff */
[----:B------:R-:W-:Y:S02]  /*57e0*/  @P4 IMAD R22, R21, R19, R8 ;  /* 0x0000001315164224 */ /* 0x000fe400078e0208 */
[----:B------:R-:W-:Y:S02]  /*57f0*/  IMAD R7, R23, R7, R6 ;  /* 0x0000000717077224 */ /* 0x000fe400078e0206 */
[----:B0-----:R-:W-:-:S02]  /*5800*/  IMAD R6, R9, R27, R18 ;  /* 0x0000001b09067224 */ /* 0x001fc400078e0212 */
[----:B------:R-:W-:Y:S02]  /*5810*/  IMAD R14, R7, R29, R22 ;  /* 0x0000001d070e7224 */ /* 0x000fe400078e0216 */
[----:B------:R-:W-:Y:S02]  /*5820*/  IMAD R7, R6, R20, R11 ;  /* 0x0000001406077224 */ /* 0x000fe400078e020b */
[----:B------:R-:W-:Y:S02]  /*5830*/  IMAD.MOV.U32 R10, RZ, RZ, 0x1 ;  /* 0x00000001ff0a7424 */ /* 0x000fe400078e00ff */
[----:B------:R-:W-:Y:S01]  /*5840*/  IMAD.MOV.U32 R9, RZ, RZ, R16 ;  /* 0x000000ffff097224 */ /* 0x000fe200078e0010 */
[----:B------:R-:W-:Y:S02]  /*5850*/  SEL R17, R7, R14, !P4 ;  /* 0x0000000e07117207 */ /* 0x000fe40006000000 */
[----:B------:R-:W-:-:S07]  /*5860*/  SEL R14, R14, R7, !P4 ;  /* 0x000000070e0e7207 */ /* 0x000fce0006000000 */
.L_x_102:
[----:B------:R-:W-:-:S08]  /*5870*/  NOP ;  /* 0x0000000000007918 */ /* 0x000fd00000000000 */
[----:B------:R-:W0:-:S00]  /*5880*/  USETMAXREG.DEALLOC.CTAPOOL 0x28 ;  /* 0x00000028000079c8 */ /* 0x000e0000080e0500 */
[----:B0-----:R-:W-:-:S13]  /*5890*/  ISETP.NE.AND P0, PT, R3, RZ, PT ;  /* 0x000000ff0300720c */ /* 0x001fda0003f05270 */
[----:B------:R-:W-:Y:S05]  /*58a0*/  @P0 EXIT ;  /* 0x000000000000094d */ /* 0x000fea0003800000 */
[----:B------:R-:W-:Y:S01]  /*58b0*/  LOP3.LUT P0, RZ, R10, 0xff, RZ, 0xc0, !PT ;  /* 0x000000ff0aff7812 */ /* 0x000fe2000780c0ff */
[----:B------:R-:W-:Y:S02]  /*58c0*/  IMAD.MOV.U32 R10, RZ, RZ, 0x1 ;  /* 0x00000001ff0a7424 */ /* 0x000fe400078e00ff */
[----:B------:R-:W-:-:S10]  /*58d0*/  IMAD.MOV.U32 R13, RZ, RZ, RZ ;  /* 0x000000ffff0d7224 */ /* 0x000fd400078e00ff */
[----:B------:R-:W-:Y:S05]  /*58e0*/  @!P0 BRA `(.L_x_105) ;  /* 0x0000000c00388947 */ /* 0x000fea0003800000 */
[----:B------:R-:W0:Y:S01]  /*58f0*/  LDC R3, c[0x0][0x28c] ;  /* 0x0000a300ff037b82 */ /* 0x000e220000000800 */
[----:B------:R-:W-:Y:S01]  /*5900*/  ULDC UR5, c[0x0][0x600] ;  /* 0x0001800000057ab9 */ /* 0x000fe20000000800 */
[----:B------:R-:W-:Y:S01]  /*5910*/  ULDC UR4, c[0x0][0xc] ;  /* 0x0000030000047ab9 */ /* 0x000fe20000000800 */
[----:B------:R-:W-:Y:S01]  /*5920*/  UIADD3 UR16, UR5, -0x1, URZ ;  /* 0xffffffff05107890 */ /* 0x000fe2000fffe03f */
[C---:B------:R-:W-:Y:S01]  /*5930*/  LOP3.LUT P2, RZ, R2.reuse, 0x7f, RZ, 0xc0, !PT ;  /* 0x0000007f02ff7812 */ /* 0x040fe2000784c0ff */
[----:B------:R-:W-:Y:S01]  /*5940*/  ULDC UR6, c[0x0][0x658] ;  /* 0x0001960000067ab9 */ /* 0x000fe20000000800 */
[----:B------:R-:W-:Y:S01]  /*5950*/  ULDC UR5, c[0x0][0x10] ;  /* 0x0000040000057ab9 */ /* 0x000fe20000000800 */
[----:B------:R-:W-:Y:S01]  /*5960*/  UMOV UR7, 0xffffffff ;  /* 0xffffffff00077882 */ /* 0x000fe20000000000 */
[----:B------:R-:W-:Y:S01]  /*5970*/  UMOV UR8, 0x1 ;  /* 0x0000000100087882 */ /* 0x000fe20000000000 */
[----:B------:R-:W-:Y:S01]  /*5980*/  UIMAD.WIDE.U32 UR4, UR4, UR5, URZ ;  /* 0x00000005040472a5 */ /* 0x000fe2000f8e003f */
[----:B------:R-:W-:Y:S01]  /*5990*/  LOP3.LUT P0, RZ, R2, 0x1f, RZ, 0xc0, !PT ;  /* 0x0000001f02ff7812 */ /* 0x000fe2000780c0ff */
[----:B------:R-:W-:Y:S01]  /*59a0*/  USHF.L.U32 UR7, UR7, UR6, URZ ;  /* 0x0000000607077299 */ /* 0x000fe2000800063f */
[----:B------:R-:W-:Y:S01]  /*59b0*/  BSSY B0, `(.L_x_105) ;  /* 0x00000c1000007945 */ /* 0x000fe20003800000 */
[----:B------:R-:W-:Y:S01]  /*59c0*/  USHF.L.U32 UR18, UR8, UR6, URZ ;  /* 0x0000000608127299 */ /* 0x000fe2000800063f */
[----:B------:R-:W-:Y:S01]  /*59d0*/  IMAD.MOV.U32 R15, RZ, RZ, 0x1 ;  /* 0x00000001ff0f7424 */ /* 0x000fe200078e00ff */
[----:B------:R-:W-:Y:S01]  /*59e0*/  LOP3.LUT R16, R4, 0x2, RZ, 0xfc, !PT ;  /* 0x0000000204107812 */ /* 0x000fe200078efcff */
[----:B------:R-:W-:Y:S01]  /*59f0*/  ULDC UR6, c[0x0][0x14] ;  /* 0x0000050000067ab9 */ /* 0x000fe20000000800 */
[----:B------:R-:W-:Y:S01]  /*5a00*/  PLOP3.LUT P0, PT, P0, P2, PT, 0x8a, 0x0 ;  /* 0x000000000000781c */ /* 0x000fe20000705172 */
[----:B------:R-:W-:Y:S01]  /*5a10*/  UIMAD.WIDE.U32 UR20, UR4, UR6, URZ ;  /* 0x00000006041472a5 */ /* 0x000fe2000f8e003f */
[----:B------:R-:W-:Y:S01]  /*5a20*/  IMAD.MOV.U32 R10, RZ, RZ, 0x1 ;  /* 0x00000001ff0a7424 */ /* 0x000fe200078e00ff */
[----:B------:R-:W-:Y:S01]  /*5a30*/  UIMAD UR13, UR5, UR6, URZ ;  /* 0x00000006050d72a4 */ /* 0x000fe2000f8e023f */
[----:B------:R-:W-:Y:S01]  /*5a40*/  IMAD.MOV.U32 R13, RZ, RZ, RZ ;  /* 0x000000ffff0d7224 */ /* 0x000fe200078e00ff */
[----:B------:R-:W-:Y:S01]  /*5a50*/  ULOP3.LUT UR17, URZ, UR7, URZ, 0x33, !UPT ;  /* 0x000000073f117292 */ /* 0x000fe2000f8e333f */
[----:B0-----:R-:W-:Y:S01]  /*5a60*/  VIADD R3, R3, 0x3f ;  /* 0x0000003f03037836 */ /* 0x001fe20000000000 */
[----:B------:R-:W-:Y:S01]  /*5a70*/  UIADD3 UR13, UR21, UR13, URZ ;  /* 0x0000000d150d7290 */ /* 0x000fe2000fffe03f */
[----:B------:R-:W-:-:S03]  /*5a80*/  ULDC.64 UR22, c[0x0][0x198] ;  /* 0x0000660000167ab9 */ /* 0x000fc60000000a00 */
[----:B------:R-:W-:-:S04]  /*5a90*/  SHF.R.S32.HI R6, RZ, 0x1f, R3 ;  /* 0x0000001fff067819 */ /* 0x000fc80000011403 */
[----:B------:R-:W-:-:S04]  /*5aa0*/  LEA.HI R6, R6, R3, RZ, 0x6 ;  /* 0x0000000306067211 */ /* 0x000fc800078f30ff */
[----:B------:R-:W-:-:S05]  /*5ab0*/  SHF.R.S32.HI R12, RZ, 0x6, R6 ;  /* 0x00000006ff0c7819 */ /* 0x000fca0000011406 */
[----:B------:R-:W-:-:S07]  /*5ac0*/  VIADD R11, R12, 0x1 ;  /* 0x000000010c0b7836 */ /* 0x000fce0000000000 */
.L_x_117:
[----:B------:R-:W-:-:S03]  /*5ad0*/  UMOV UR4, 0xffffffff ;  /* 0xffffffff00047882 */ /* 0x000fc60000000000 */
[----:B------:R-:W-:Y:S05]  /*5ae0*/  BRA.DIV UR4, `(.L_x_106) ;  /* 0x0000000e04cc7947 */ /* 0x000fea000b800000 */
[----:B------:R-:W-:-:S13]  /*5af0*/  ELECT P1, URZ, PT ;  /* 0x00000000003f782f */ /* 0x000fda0003820000 */
.L_x_129:
[----:B------:R-:W0:Y:S01]  /*5b00*/  LDC R2, c[0x0][0x28c] ;  /* 0x0000a300ff027b82 */ /* 0x000e220000000800 */
[----:B------:R-:W-:Y:S01]  /*5b10*/  BSSY B1, `(.L_x_107) ;  /* 0x0000037000017945 */ /* 0x000fe20003800000 */
[----:B0-----:R-:W-:-:S13]  /*5b20*/  ISETP.LT.OR P1, PT, R2, 0x1, !P1 ;  /* 0x000000010200780c */ /* 0x001fda0004f21670 */
[----:B------:R-:W-:Y:S05]  /*5b30*/  @P1 BRA `(.L_x_108) ;  /* 0x0000000000d01947 */ /* 0x000fea0003800000 */
[----:B------:R-:W-:Y:S02]  /*5b40*/  IMAD.SHL.U32 R17, R17, 0x40, RZ ;  /* 0x0000004011117824 */ /* 0x000fe400078e00ff */
[----:B------:R-:W-:Y:S02]  /*5b50*/  IMAD.SHL.U32 R14, R14, 0x80, RZ ;  /* 0x000000800e0e7824 */ /* 0x000fe400078e00ff */
[----:B------:R-:W-:Y:S02]  /*5b60*/  IMAD.MOV.U32 R20, RZ, RZ, RZ ;  /* 0x000000ffff147224 */ /* 0x000fe400078e00ff */
[----:B------:R-:W-:Y:S02]  /*5b70*/  IMAD.MOV.U32 R2, RZ, RZ, R11 ;  /* 0x000000ffff027224 */ /* 0x000fe400078e000b */
[----:B------:R-:W-:Y:S02]  /*5b80*/  IMAD.MOV.U32 R3, RZ, RZ, R10 ;  /* 0x000000ffff037224 */ /* 0x000fe400078e000a */
[----:B------:R-:W-:-:S07]  /*5b90*/  IMAD.MOV.U32 R6, RZ, RZ, R13 ;  /* 0x000000ffff067224 */ /* 0x000fce00078e000d */
.L_x_112:
[----:B------:R-:W0:Y:S01]  /*5ba0*/  S2R R8, SR_CgaCtaId ;  /* 0x0000000000087919 */ /* 0x000e220000008800 */
[----:B------:R-:W-:-:S04]  /*5bb0*/  MOV R7, 0x400 ;  /* 0x0000040000077802 */ /* 0x000fc80000000f00 */
[----:B0-----:R-:W-:Y:S02]  /*5bc0*/  LEA R19, R8, R7, 0x18 ;  /* 0x0000000708137211 */ /* 0x001fe400078ec0ff */
[----:B------:R-:W-:Y:S01]  /*5bd0*/  SHF.L.U32 R7, R3, 0x1f, RZ ;  /* 0x0000001f03077819 */ /* 0x000fe200000006ff */
[----:B------:R-:W0:Y:S02]  /*5be0*/  @!P2 LDC R8, c[0x0][0x500] ;  /* 0x00014000ff08ab82 */ /* 0x000e240000000800 */
[----:B------:R-:W-:-:S04]  /*5bf0*/  IMAD R18, R6, 0x8, R19 ;  /* 0x0000000806127824 */ /* 0x000fc800078e0213 */
[----:B------:R-:W1:Y:S02]  /*5c00*/  SYNCS.PHASECHK.TRANS64.TRYWAIT P1, [R18+URZ+0x28], R7 ;  /* 0x00002807120075a7 */ /* 0x000e64000802017f */
[----:B-1----:R-:W-:Y:S05]  /*5c10*/  @!P1 BRA `(.L_x_109) ;  /* 0x0000000c00a09947 */ /* 0x002fea0003800000 */
.L_x_130:
[----:B-1----:R-:W-:Y:S01]  /*5c20*/  PRMT R7, R16, 0x9910, RZ ;  /* 0x0000991010077816 */ /* 0x002fe200000000ff */
[----:B0-----:R0:W-:Y:S03]  /*5c30*/  @!P2 SYNCS.ARRIVE.TRANS64 RZ, [R18+URZ], R8 ;  /* 0x0000000812ffa9a7 */ /* 0x0011e6000800003f */
[----:B------:R-:W-:-:S13]  /*5c40*/  ISETP.NE.AND P1, PT, R7, 0x2, PT ;  /* 0x000000020700780c */ /* 0x000fda0003f25270 */
[----:B0-----:R-:W-:Y:S05]  /*5c50*/  @P1 BRA `(.L_x_110) ;  /* 0x0000000000041947 */ /* 0x001fea0003800000 */
[----:B------:R-:W-:Y:S01]  /*5c60*/  BPT.TRAP 0x1 ;  /* 0x000000040000795c */ /* 0x000fe20000300000 */
.L_x_110:
[----:B------:R-:W-:Y:S05]  /*5c70*/  @P0 BRA `(.L_x_111) ;  /* 0x0000000000040947 */ /* 0x000fea0003800000 */
[----:B------:R-:W-:Y:S01]  /*5c80*/  BPT.TRAP 0x1 ;  /* 0x000000040000795c */ /* 0x000fe20000300000 */
.L_x_111:
[--C-:B------:R-:W-:Y:S01]  /*5c90*/  IMAD R7, R6, 0x2000, R19.reuse ;  /* 0x0000200006077824 */ /* 0x100fe200078e0213 */
[----:B------:R-:W-:Y:S01]  /*5ca0*/  R2UR UR9, R18 ;  /* 0x00000000120972ca */ /* 0x000fe200000e0000 */
[----:B------:R-:W-:Y:S01]  /*5cb0*/  IMAD R19, R6, 0x1000, R19 ;  /* 0x0000100006137824 */ /* 0x000fe200078e0213 */
[----:B------:R-:W-:Y:S01]  /*5cc0*/  UIADD3 UR4, UP0, UR22, 0xf0, URZ ;  /* 0x000000f016047890 */ /* 0x000fe2000ff1e03f */
[----:B------:R-:W-:Y:S01]  /*5cd0*/  VIADD R2, R2, 0xffffffff ;  /* 0xffffffff02027836 */ /* 0x000fe20000000000 */
[----:B------:R-:W-:Y:S01]  /*5ce0*/  R2UR UR5, R7 ;  /* 0x00000000070572ca */ /* 0x000fe200000e0000 */
[----:B------:R-:W-:Y:S01]  /*5cf0*/  UIADD3 UR24, UP1, UR22, 0x1f0, URZ ;  /* 0x000001f016187890 */ /* 0x000fe2000ff3e03f */
[----:B------:R-:W-:Y:S01]  /*5d00*/  R2UR UR8, R19 ;  /* 0x00000000130872ca */ /* 0x000fe200000e0000 */
[----:B------:R-:W-:Y:S01]  /*5d10*/  VIADD R6, R6, 0x1 ;  /* 0x0000000106067836 */ /* 0x000fe20000000000 */
[----:B------:R-:W-:Y:S01]  /*5d20*/  R2UR UR11, R14 ;  /* 0x000000000e0b72ca */ /* 0x000fe200000e0000 */
[----:B------:R-:W-:Y:S01]  /*5d30*/  UIADD3.X UR25, URZ, UR23, URZ, UP1, !UPT ;  /* 0x000000173f197290 */ /* 0x000fe20008ffe43f */
[C---:B------:R-:W-:Y:S01]  /*5d40*/  R2UR UR10, R20.reuse ;  /* 0x00000000140a72ca */ /* 0x040fe200000e0000 */
[----:B------:R-:W-:Y:S01]  /*5d50*/  UMOV UR6, 0x0 ;  /* 0x0000000000067882 */ /* 0x000fe20000000000 */
[----:B------:R-:W-:Y:S01]  /*5d60*/  R2UR UR12, R9 ;  /* 0x00000000090c72ca */ /* 0x000fe200000e0000 */
[----:B------:R-:W-:Y:S01]  /*5d70*/  UMOV UR7, 0x10000000 ;  /* 0x1000000000077882 */ /* 0x000fe20000000000 */
[----:B------:R-:W-:Y:S01]  /*5d80*/  R2UR UR19, R17 ;  /* 0x00000000111372ca */ /* 0x000fe200000e0000 */
[----:B------:R-:W-:Y:S01]  /*5d90*/  VIADD R20, R20, 0x40 ;  /* 0x0000004014147836 */ /* 0x000fe20000000000 */
[----:B------:R-:W-:Y:S01]  /*5da0*/  ISETP.GT.AND P3, PT, R2, 0x1, PT ;  /* 0x000000010200780c */ /* 0x000fe20003f64270 */
[----:B------:R-:W-:Y:S01]  /*5db0*/  UIADD3 UR14, UR5, 0x100, URZ ;  /* 0x00000100050e7890 */ /* 0x000fe2000fffe03f */
[----:B------:R-:W-:Y:S01]  /*5dc0*/  ISETP.NE.AND P1, PT, R6, 0x5, PT ;  /* 0x000000050600780c */ /* 0x000fe20003f25270 */
[----:B------:R-:W-:-:S02]  /*5dd0*/  UIADD3.X UR5, URZ, UR23, URZ, UP0, !UPT ;  /* 0x000000173f057290 */ /* 0x000fc400087fe43f */
[----:B------:R-:W-:Y:S01]  /*5de0*/  UIADD3 UR15, UR8, 0xa100, URZ ;  /* 0x0000a100080f7890 */ /* 0x000fe2000fffe03f */
[----:B------:R-:W-:Y:S02]  /*5df0*/  SEL R8, RZ, 0x1, P1 ;  /* 0x00000001ff087807 */ /* 0x000fe40000800000 */
[----:B------:R-:W-:Y:S01]  /*5e00*/  UMOV UR8, UR14 ;  /* 0x0000000e00087c82 */ /* 0x000fe20008000000 */
[----:B------:R-:W-:Y:S02]  /*5e10*/  SEL R6, R6, RZ, P1 ;  /* 0x000000ff06067207 */ /* 0x000fe40000800000 */
[----:B------:R-:W-:Y:S01]  /*5e20*/  LOP3.LUT R3, R3, R8, RZ, 0x3c, !PT ;  /* 0x0000000803037212 */ /* 0x000fe200078e3cff */
[----:B------:R0:W-:Y:S02]  /*5e30*/  UTMALDG.3D [UR8], [UR4], desc[UR6] ;  /* 0x00000608040075b4 */ /* 0x0001e40008011000 */
[----:B0-----:R-:W-:Y:S01]  /*5e40*/  UMOV UR8, UR15 ;  /* 0x0000000f00087c82 */ /* 0x001fe20008000000 */
[----:B------:R-:W-:-:S02]  /*5e50*/  UMOV UR11, UR19 ;  /* 0x00000013000b7c82 */ /* 0x000fc40008000000 */
[----:B------:R0:W-:Y:S02]  /*5e60*/  UTMALDG.3D [UR8], [UR24], desc[UR6] ;  /* 0x00000608180075b4 */ /* 0x0001e40008011000 */
[----:B0-----:R-:W-:Y:S05]  /*5e70*/  @P3 BRA `(.L_x_112) ;  /* 0xfffffffc00483947 */ /* 0x001fea000383ffff */
.L_x_108:
[----:B------:R-:W-:Y:S05]  /*5e80*/  BSYNC B1 ;  /* 0x0000000000017941 */ /* 0x000fea0003800000 */
.L_x_107:
[----:B------:R-:W-:Y:S01]  /*5e90*/  LOP3.LUT P3, RZ, R15, 0xff, RZ, 0xc0, !PT ;  /* 0x000000ff0fff7812 */ /* 0x000fe2000786c0ff */
[----:B------:R-:W-:Y:S01]  /*5ea0*/  IMAD.IADD R6, R12, 0x1, R13 ;  /* 0x000000010c067824 */ /* 0x000fe200078e020d */
[----:B------:R-:W-:Y:S01]  /*5eb0*/  IADD3 R0, P5, R0, UR20, RZ ;  /* 0x0000001400007c10 */ /* 0x000fe2000ffbe0ff */
[----:B------:R-:W-:Y:S01]  /*5ec0*/  ULDC.64 UR4, c[0x0][0x650] ;  /* 0x0001940000047ab9 */ /* 0x000fe20000000a00 */
[----:B------:R-:W-:Y:S01]  /*5ed0*/  BSSY B1, `(.L_x_113) ;  /* 0x000006c000017945 */ /* 0x000fe20003800000 */
[----:B------:R-:W-:Y:S01]  /*5ee0*/  IMAD.MOV.U32 R14, RZ, RZ, -0x1 ;  /* 0xffffffffff0e7424 */ /* 0x000fe200078e00ff */
[----:B------:R-:W-:Y:S01]  /*5ef0*/  ISETP.GT.U32.AND P1, PT, R6, 0x4, PT ;  /* 0x000000040600780c */ /* 0x000fe20003f24070 */
[----:B------:R-:W-:Y:S01]  /*5f00*/  IMAD.MOV.U32 R17, RZ, RZ, -0x1 ;  /* 0xffffffffff117424 */ /* 0x000fe200078e00ff */
[----:B------:R-:W-:Y:S01]  /*5f10*/  IADD3.X R5, R5, UR13, RZ, P5, !PT ;  /* 0x0000000d05057c10 */ /* 0x000fe2000affe4ff */
[----:B------:R-:W-:Y:S01]  /*5f20*/  IMAD.MOV.U32 R9, RZ, RZ, -0x1 ;  /* 0xffffffffff097424 */ /* 0x000fe200078e00ff */
[----:B------:R-:W-:-:S02]  /*5f30*/  ISETP.LT.U32.AND P1, PT, R12, 0x5, P1 ;  /* 0x000000050c00780c */ /* 0x000fc40000f21070 */
[----:B------:R-:W-:Y:S01]  /*5f40*/  PRMT R15, RZ, 0x7610, R15 ;  /* 0x00007610ff0f7816 */ /* 0x000fe2000000000f */
[----:B------:R-:W0:Y:S01]  /*5f50*/  @P3 S2R R3, SR_CgaCtaId ;  /* 0x0000000000033919 */ /* 0x000e220000008800 */
[----:B------:R-:W-:-:S04]  /*5f60*/  @P3 MOV R2, 0x400 ;  /* 0x0000040000023802 */ /* 0x000fc80000000f00 */
[----:B0-----:R-:W-:Y:S01]  /*5f70*/  @P3 LEA R7, R3, R2, 0x18 ;  /* 0x0000000203073211 */ /* 0x001fe200078ec0ff */
[----:B------:R-:W-:-:S03]  /*5f80*/  IMAD.WIDE.U32 R2, R6, -0x33333333, RZ ;  /* 0xcccccccd06027825 */ /* 0x000fc600078e00ff */
[----:B------:R0:W-:Y:S01]  /*5f90*/  @P3 SYNCS.ARRIVE.TRANS64.A1T0 RZ, [R7+URZ+0x68], RZ ;  /* 0x000068ff07ff39a7 */ /* 0x0001e2000810003f */
[----:B------:R-:W-:Y:S02]  /*5fa0*/  ISETP.GE.U32.AND P3, PT, R12, 0x5, PT ;  /* 0x000000050c00780c */ /* 0x000fe40003f66070 */
[----:B------:R-:W-:Y:S02]  /*5fb0*/  PRMT R2, RZ, 0x7610, R2 ;  /* 0x00007610ff027816 */ /* 0x000fe40000000002 */
[----:B0-----:R-:W-:Y:S02]  /*5fc0*/  SHF.R.U32.HI R7, RZ, 0x2, R3 ;  /* 0x00000002ff077819 */ /* 0x001fe40000011603 */
[----:B------:R-:W-:Y:S02]  /*5fd0*/  SEL R3, RZ, 0x1, !P1 ;  /* 0x00000001ff037807 */ /* 0x000fe40004800000 */
[----:B------:R-:W-:Y:S01]  /*5fe0*/  ISETP.GE.U32.AND P1, PT, R0, UR4, PT ;  /* 0x0000000400007c0c */ /* 0x000fe2000bf26070 */
[----:B------:R-:W-:Y:S01]  /*5ff0*/  IMAD R13, R7, -0x5, R6 ;  /* 0xfffffffb070d7824 */ /* 0x000fe200078e0206 */
[----:B------:R-:W-:-:S02]  /*6000*/  LOP3.LUT R10, R10, R3, RZ, 0x3c, !PT ;  /* 0x000000030a0a7212 */ /* 0x000fc400078e3cff */
[----:B------:R-:W-:Y:S02]  /*6010*/  ISETP.GE.U32.AND.EX P1, PT, R5, UR5, PT, P1 ;  /* 0x0000000505007c0c */ /* 0x000fe4000bf26110 */
[----:B------:R-:W-:-:S11]  /*6020*/  @P3 LOP3.LUT R10, R10, 0x1, R7, 0x78, !PT ;  /* 0x000000010a0a3812 */ /* 0x000fd600078e7807 */
[----:B------:R-:W-:Y:S05]  /*6030*/  @P1 BRA `(.L_x_114) ;  /* 0x0000000400541947 */ /* 0x000fea0003800000 */
[----:B------:R-:W-:Y:S01]  /*6040*/  ULDC.64 UR4, c[0x0][0x628] ;  /* 0x00018a0000047ab9 */ /* 0x000fe20000000a00 */
[----:B------:R-:W0:Y:S01]  /*6050*/  S2R R17, SR_CTAID.X ;  /* 0x0000000000117919 */ /* 0x000e220000002500 */
[----:B------:R-:W-:Y:S01]  /*6060*/  ISETP.NE.U32.AND P1, PT, RZ, UR4, PT ;  /* 0x00000004ff007c0c */ /* 0x000fe2000bf25070 */
[----:B------:R-:W-:Y:S01]  /*6070*/  ULDC UR7, c[0x0][0x630] ;  /* 0x00018c0000077ab9 */ /* 0x000fe20000000800 */
[----:B------:R-:W-:Y:S01]  /*6080*/  IMAD.MOV.U32 R2, RZ, RZ, R0 ;  /* 0x000000ffff027224 */ /* 0x000fe200078e0000 */
[----:B------:R-:W1:Y:S01]  /*6090*/  S2R R14, SR_CTAID.Y ;  /* 0x00000000000e7919 */ /* 0x000e620000002600 */
[----:B------:R-:W-:Y:S01]  /*60a0*/  ISETP.NE.AND.EX P1, PT, RZ, UR5, PT, P1 ;  /* 0x00000005ff007c0c */ /* 0x000fe2000bf25310 */
[----:B------:R-:W-:-:S12]  /*60b0*/  IMAD.MOV.U32 R3, RZ, RZ, R5 ;  /* 0x000000ffff037224 */ /* 0x000fd800078e0005 */
[----:B------:R-:W-:Y:S05]  /*60c0*/  @!P1 BRA `(.L_x_115) ;  /* 0x0000000000289947 */ /* 0x000fea0003800000 */
[----:B------:R-:W-:Y:S02]  /*60d0*/  ULDC UR6, c[0x0][0x634] ;  /* 0x00018d0000067ab9 */ /* 0x000fe40000000800 */
[----:B------:R-:W-:-:S05]  /*60e0*/  IADD3 R9, P1, R0, UR6, RZ ;  /* 0x0000000600097c10 */ /* 0x000fca000ff3e0ff */
[----:B------:R-:W-:-:S04]  /*60f0*/  IMAD.X R19, RZ, RZ, R5, P1 ;  /* 0x000000ffff137224 */ /* 0x000fc800008e0605 */
[----:B------:R-:W-:-:S04]  /*6100*/  IMAD.WIDE.U32 R6, R19, UR4, RZ ;  /* 0x0000000413067c25 */ /* 0x000fc8000f8e00ff */
[----:B------:R-:W-:-:S04]  /*6110*/  IMAD.WIDE.U32 R6, P1, R9, UR5, R6 ;  /* 0x0000000509067c25 */ /* 0x000fc8000f820006 */
[----:B------:R-:W-:-:S04]  /*6120*/  IMAD.WIDE.U32 R8, R9, UR4, RZ ;  /* 0x0000000409087c25 */ /* 0x000fc8000f8e00ff */
[----:B------:R-:W-:Y:S01]  /*6130*/  IMAD.X R3, RZ, RZ, RZ, P1 ;  /* 0x000000ffff037224 */ /* 0x000fe200008e06ff */
[----:B------:R-:W-:Y:S01]  /*6140*/  IADD3 RZ, P1, R9, R6, RZ ;  /* 0x0000000609ff7210 */ /* 0x000fe20007f3e0ff */
[----:B------:R-:W-:-:S04]  /*6150*/  IMAD.MOV.U32 R2, RZ, RZ, R7 ;  /* 0x000000ffff027224 */ /* 0x000fc800078e0007 */
[----:B------:R-:W-:-:S08]  /*6160*/  IMAD.WIDE.U32.X R2, R19, UR5, R2, P1 ;  /* 0x0000000513027c25 */ /* 0x000fd000088e0402 */
.L_x_115:
[--C-:B------:R-:W-:Y:S01]  /*6170*/  SHF.R.U64 R8, R2, UR7, R3.reuse ;  /* 0x0000000702087c19 */ /* 0x100fe20008001203 */
[----:B------:R-:W-:Y:S01]  /*6180*/  ULDC.64 UR4, c[0x0][0x620] ;  /* 0x0001880000047ab9 */ /* 0x000fe20000000a00 */
[----:B------:R-:W-:Y:S01]  /*6190*/  SHF.R.U32.HI R2, RZ, UR7, R3 ;  /* 0x00000007ff027c19 */ /* 0x000fe20008011603 */
[----:B------:R-:W-:Y:S01]  /*61a0*/  IMAD.MOV.U32 R3, RZ, RZ, R5 ;  /* 0x000000ffff037224 */ /* 0x000fe200078e0005 */
[----:B------:R-:W-:Y:S01]  /*61b0*/  IADD3 R7, P1, RZ, -R8, RZ ;  /* 0x80000008ff077210 */ /* 0x000fe20007f3e0ff */
[----:B------:R-:W2:Y:S01]  /*61c0*/  LDC R22, c[0x0][0x144] ;  /* 0x00005100ff167b82 */ /* 0x000ea20000000800 */
[----:B0-----:R-:W-:Y:S01]  /*61d0*/  I2FP.F32.U32 R9, R17 ;  /* 0x0000001100097245 */ /* 0x001fe20000201000 */
[----:B------:R-:W-:Y:S01]  /*61e0*/  ULDC.64 UR8, c[0x0][0x640] ;  /* 0x0001900000087ab9 */ /* 0x000fe20000000a00 */
[----:B------:R-:W-:Y:S01]  /*61f0*/  ULDC UR6, c[0x0][0x608] ;  /* 0x0001820000067ab9 */ /* 0x000fe20000000800 */
[----:B------:R-:W-:Y:S01]  /*6200*/  IMAD.X R2, RZ, RZ, ~R2, P1 ;  /* 0x000000ffff027224 */ /* 0x000fe200008e0e02 */
[----:B------:R-:W-:-:S03]  /*6210*/  ISETP.NE.U32.AND P1, PT, RZ, UR8, PT ;  /* 0x00000008ff007c0c */ /* 0x000fc6000bf25070 */
[----:B------:R-:W-:Y:S01]  /*6220*/  IMAD R6, R2, UR4, RZ ;  /* 0x0000000402067c24 */ /* 0x000fe2000f8e02ff */
[----:B------:R-:W0:Y:S01]  /*6230*/  LDC R19, c[0x0][0x148] ;  /* 0x00005200ff137b82 */ /* 0x000e220000000800 */
[----:B------:R-:W-:Y:S01]  /*6240*/  IMAD.MOV.U32 R2, RZ, RZ, R0 ;  /* 0x000000ffff027224 */ /* 0x000fe200078e0000 */
[----:B------:R-:W-:-:S03]  /*6250*/  ISETP.NE.AND.EX P1, PT, RZ, UR9, PT, P1 ;  /* 0x00000009ff007c0c */ /* 0x000fc6000bf25310 */
[----:B------:R-:W-:Y:S01]  /*6260*/  IMAD.WIDE.U32 R2, R7, UR4, R2 ;  /* 0x0000000407027c25 */ /* 0x000fe2000f8e0002 */
[----:B------:R-:W-:-:S03]  /*6270*/  ULDC UR4, c[0x0][0x150] ;  /* 0x0000540000047ab9 */ /* 0x000fc60000000800 */
[----:B------:R-:W-:Y:S02]  /*6280*/  IMAD R7, R7, UR5, R6 ;  /* 0x0000000507077c24 */ /* 0x000fe4000f8e0206 */
[----:B------:R-:W-:Y:S01]  /*6290*/  FMUL R6, R9, UR4 ;  /* 0x0000000409067c20 */ /* 0x000fe20008400000 */
[----:B------:R-:W-:Y:S01]  /*62a0*/  ULDC UR4, c[0x0][0x618] ;  /* 0x0001860000047ab9 */ /* 0x000fe20000000800 */
[----:B------:R-:W-:Y:S01]  /*62b0*/  ULDC UR5, c[0x0][0x154] ;  /* 0x0000550000057ab9 */ /* 0x000fe20000000800 */
[----:B------:R-:W-:-:S03]  /*62c0*/  IMAD.IADD R3, R3, 0x1, R7 ;  /* 0x0000000103037824 */ /* 0x000fc600078e0207 */
[----:B------:R-:W3:Y:S02]  /*62d0*/  F2I.U32.TRUNC.NTZ R6, R6 ;  /* 0x0000000600067305 */ /* 0x000ee4000020f000 */
[----:B------:R-:W-:Y:S02]  /*62e0*/  SHF.R.U64 R9, R2, UR4, R3 ;  /* 0x0000000402097c19 */ /* 0x000fe40008001203 */
[----:B-1----:R-:W-:-:S05]  /*62f0*/  I2FP.F32.U32 R2, R14 ;  /* 0x0000000e00027245 */ /* 0x002fca0000201000 */
[----:B------:R-:W-:Y:S01]  /*6300*/  FMUL R21, R2, UR5 ;  /* 0x0000000502157c20 */ /* 0x000fe20008400000 */
[----:B------:R-:W-:Y:S01]  /*6310*/  SHF.R.U32.HI R2, RZ, UR4, R3 ;  /* 0x00000004ff027c19 */ /* 0x000fe20008011603 */
[----:B------:R-:W-:-:S03]  /*6320*/  ULDC UR4, c[0x0][0x658] ;  /* 0x0001960000047ab9 */ /* 0x000fc60000000800 */
[--C-:B------:R-:W-:Y:S01]  /*6330*/  SHF.R.U64 R20, R9, UR6, R2.reuse ;  /* 0x0000000609147c19 */ /* 0x100fe20008001202 */
[----:B------:R-:W1:Y:S01]  /*6340*/  F2I.U32.TRUNC.NTZ R21, R21 ;  /* 0x0000001500157305 */ /* 0x000e62000020f000 */
[----:B------:R-:W-:Y:S01]  /*6350*/  SHF.R.U32.HI R3, RZ, UR6, R2 ;  /* 0x00000006ff037c19 */ /* 0x000fe20008011602 */
[----:B---3--:R-:W-:-:S03]  /*6360*/  IMAD.MOV R6, RZ, RZ, -R6 ;  /* 0x000000ffff067224 */ /* 0x008fc600078e0a06 */
[----:B------:R-:W-:Y:S01]  /*6370*/  SHF.R.U64 R18, R20, UR4, R3 ;  /* 0x0000000414127c19 */ /* 0x000fe20008001203 */
[----:B--2---:R-:W-:Y:S01]  /*6380*/  IMAD R17, R22, R6, R17 ;  /* 0x0000000616117224 */ /* 0x004fe200078e0211 */
[----:B------:R-:W-:-:S03]  /*6390*/  SHF.R.U32.HI R23, RZ, UR4, R3 ;  /* 0x00000004ff177c19 */ /* 0x000fc60008011603 */
[----:B------:R-:W-:Y:S02]  /*63a0*/  IMAD.MOV.U32 R2, RZ, RZ, R18 ;  /* 0x000000ffff027224 */ /* 0x000fe400078e0012 */
[----:B------:R-:W-:Y:S01]  /*63b0*/  IMAD.MOV.U32 R3, RZ, RZ, R23 ;  /* 0x000000ffff037224 */ /* 0x000fe200078e0017 */
[----:B------:R-:W-:Y:S06]  /*63c0*/  @!P1 BRA `(.L_x_116) ;  /* 0x0000000000289947 */ /* 0x000fec0003800000 */
[----:B------:R-:W-:Y:S02]  /*63d0*/  ULDC UR4, c[0x0][0x64c] ;  /* 0x0001930000047ab9 */ /* 0x000fe40000000800 */
[----:B------:R-:W-:-:S05]  /*63e0*/  IADD3 R3, P1, R18, UR4, RZ ;  /* 0x0000000412037c10 */ /* 0x000fca000ff3e0ff */
[----:B------:R-:W-:-:S04]  /*63f0*/  IMAD.X R23, RZ, RZ, R23, P1 ;  /* 0x000000ffff177224 */ /* 0x000fc800008e0617 */
[----:B------:R-:W-:-:S04]  /*6400*/  IMAD.WIDE.U32 R6, R23, UR8, RZ ;  /* 0x0000000817067c25 */ /* 0x000fc8000f8e00ff */
[----:B------:R-:W-:-:S04]  /*6410*/  IMAD.WIDE.U32 R6, P1, R3, UR9, R6 ;  /* 0x0000000903067c25 */ /* 0x000fc8000f820006 */
[----:B------:R-:W-:-:S04]  /*6420*/  IMAD.WIDE.U32 R2, R3, UR8, RZ ;  /* 0x0000000803027c25 */ /* 0x000fc8000f8e00ff */
[----:B------:R-:W-:Y:S01]  /*6430*/  IMAD.MOV.U32 R2, RZ, RZ, R7 ;  /* 0x000000ffff027224 */ /* 0x000fe200078e0007 */
[----:B------:R-:W-:Y:S01]  /*6440*/  IADD3 RZ, P3, R3, R6, RZ ;  /* 0x0000000603ff7210 */ /* 0x000fe20007f7e0ff */
[----:B------:R-:W-:-:S04]  /*6450*/  IMAD.X R3, RZ, RZ, RZ, P1 ;  /* 0x000000ffff037224 */ /* 0x000fc800008e06ff */
[----:B------:R-:W-:-:S08]  /*6460*/  IMAD.WIDE.U32.X R2, R23, UR9, R2, P3 ;  /* 0x0000000917027c25 */ /* 0x000fd000098e0402 */
.L_x_116:
[----:B------:R-:W-:Y:S01]  /*6470*/  ULDC UR4, c[0x0][0x648] ;  /* 0x0001920000047ab9 */ /* 0x000fe20000000800 */
[----:B-1----:R-:W-:Y:S01]  /*6480*/  IMAD.MOV R21, RZ, RZ, -R21 ;  /* 0x000000ffff157224 */ /* 0x002fe200078e0a15 */
[----:B------:R-:W-:Y:S01]  /*6490*/  SHF.R.U64 R3, R2, UR4, R3 ;  /* 0x0000000402037c19 */ /* 0x000fe20008001203 */
[----:B------:R-:W-:Y:S01]  /*64a0*/  ULDC UR4, c[0x0][0x638] ;  /* 0x00018e0000047ab9 */ /* 0x000fe20000000800 */
[----:B------:R-:W-:Y:S01]  /*64b0*/  LOP3.LUT R20, R20, UR17, RZ, 0xc0, !PT ;  /* 0x0000001114147c12 */ /* 0x000fe2000f8ec0ff */
[----:B0-----:R-:W-:Y:S01]  /*64c0*/  @P4 IMAD R17, R19, R21, R14 ;  /* 0x0000001513114224 */ /* 0x001fe200078e020e */
[----:B------:R-:W-:Y:S01]  /*64d0*/  ULDC UR5, c[0x0][0x610] ;  /* 0x0001840000057ab9 */ /* 0x000fe20000000800 */
[----:B------:R-:W-:Y:S02]  /*64e0*/  IMAD.MOV R7, RZ, RZ, -R3 ;  /* 0x000000ffff077224 */ /* 0x000fe400078e0a03 */
[----:B------:R-:W-:Y:S01]  /*64f0*/  IMAD R14, R3, UR18, R20 ;  /* 0x00000012030e7c24 */ /* 0x000fe2000f8e0214 */
[----:B------:R-:W-:Y:S01]  /*6500*/  LOP3.LUT R3, R9, UR16, RZ, 0xc0, !PT ;  /* 0x0000001009037c12 */ /* 0x000fe2000f8ec0ff */
[----:B------:R-:W-:Y:S01]  /*6510*/  IMAD R18, R7, UR4, R18 ;  /* 0x0000000407127c24 */ /* 0x000fe2000f8e0212 */
[----:B------:R-:W-:Y:S01]  /*6520*/  ULDC UR4, c[0x0][0x600] ;  /* 0x0001800000047ab9 */ /* 0x000fe20000000800 */
[----:B------:R-:W-:-:S02]  /*6530*/  IMAD R14, R14, UR5, R17 ;  /* 0x000000050e0e7c24 */ /* 0x000fc4000f8e0211 */
[----:B------:R-:W-:Y:S02]  /*6540*/  IMAD R3, R18, UR4, R3 ;  /* 0x0000000412037c24 */ /* 0x000fe4000f8e0203 */
[----:B------:R-:W-:Y:S02]  /*6550*/  IMAD.MOV.U32 R2, RZ, RZ, 0x1 ;  /* 0x00000001ff027424 */ /* 0x000fe400078e00ff */
[----:B------:R-:W-:Y:S01]  /*6560*/  IMAD.MOV.U32 R9, RZ, RZ, R8 ;  /* 0x000000ffff097224 */ /* 0x000fe200078e0008 */
[----:B------:R-:W-:Y:S02]  /*6570*/  SEL R17, R3, R14, !P4 ;  /* 0x0000000e03117207 */ /* 0x000fe40006000000 */
[----:B------:R-:W-:-:S07]  /*6580*/  SEL R14, R14, R3, !P4 ;  /* 0x000000030e0e7207 */ /* 0x000fce0006000000 */
.L_x_114:
[----:B------:R-:W-:Y:S05]  /*6590*/  BSYNC B1 ;  /* 0x0000000000017941 */ /* 0x000fea0003800000 */
.L_x_113:
[----:B------:R-:W-:-:S13]  /*65a0*/  LOP3.LUT P1, RZ, R2, 0xff, RZ, 0xc0, !PT ;  /* 0x000000ff02ff7812 */ /* 0x000fda000782c0ff */
[----:B------:R-:W-:Y:S05]  /*65b0*/  @P1 BRA `(.L_x_117) ;  /* 0xfffffff400441947 */ /* 0x000fea000383ffff */
[----:B------:R-:W-:Y:S05]  /*65c0*/  BSYNC B0 ;  /* 0x0000000000007941 */ /* 0x000fea0003800000 */
.L_x_105:
[----:B------:R-:W-:-:S03]  /*65d0*/  UMOV UR4, 0xffffffff ;  /* 0xffffffff00047882 */ /* 0x000fc60000000000 */
[----:B------:R-:W-:Y:S05]  /*65e0*/  BRA.DIV UR4, `(.L_x_118) ;  /* 0x0000000604407947 */ /* 0x000fea000b800000 */
[----:B------:R-:W-:-:S13]  /*65f0*/  ELECT P0, URZ, PT ;  /* 0x00000000003f782f */ /* 0x000fda0003800000 */
.L_x_133:
[----:B------:R-:W-:Y:S04]  /*6600*/  BSSY B0, `(.L_x_119) ;  /* 0x0000034000007945 */ /* 0x000fe80003800000 */
[----:B------:R-:W-:Y:S05]  /*6610*/  @!P0 BRA `(.L_x_120) ;  /* 0x0000000000c88947 */ /* 0x000fea0003800000 */
[----:B------:R-:W-:-:S04]  /*6620*/  LOP3.LUT R4, R4, 0x2, RZ, 0xfc, !PT ;  /* 0x0000000204047812 */ /* 0x000fc800078efcff */
[----:B------:R-:W-:-:S13]  /*6630*/  ISETP.NE.AND P0, PT, R4, 0x3, PT ;  /* 0x000000030400780c */ /* 0x000fda0003f05270 */
[----:B------:R-:W-:Y:S05]  /*6640*/  @!P0 BRA `(.L_x_121) ;  /* 0x0000000000048947 */ /* 0x000fea0003800000 */
[----:B------:R-:W-:Y:S01]  /*6650*/  BPT.TRAP 0x1 ;  /* 0x000000040000795c */ /* 0x000fe20000300000 */
.L_x_121:
[----:B------:R-:W0:Y:S01]  /*6660*/  S2R R3, SR_CgaCtaId ;  /* 0x0000000000037919 */ /* 0x000e220000008800 */
[----:B------:R-:W-:Y:S02]  /*6670*/  MOV R0, 0x400 ;  /* 0x0000040000007802 */ /* 0x000fe40000000f00 */
[----:B------:R-:W-:Y:S02]  /*6680*/  SHF.L.U32 R2, R10, 0x1f, RZ ;  /* 0x0000001f0a027819 */ /* 0x000fe400000006ff */
[----:B0-----:R-:W-:-:S05]  /*6690*/  LEA R0, R3, R0, 0x18 ;  /* 0x0000000003007211 */ /* 0x001fca00078ec0ff */
[----:B------:R-:W-:-:S04]  /*66a0*/  VIADD R0, R0, 0x28 ;  /* 0x0000002800007836 */ /* 0x000fc80000000000 */
[C---:B------:R-:W-:Y:S02]  /*66b0*/  IMAD R5, R13.reuse, 0x8, R0 ;  /* 0x000000080d057824 */ /* 0x040fe400078e0200 */
[----:B------:R-:W-:Y:S02]  /*66c0*/  VIADD R13, R13, 0x1 ;  /* 0x000000010d0d7836 */ /* 0x000fe40000000000 */
[----:B------:R-:W0:Y:S03]  /*66d0*/  SYNCS.PHASECHK.TRANS64.TRYWAIT P0, [R5+URZ], R2 ;  /* 0x00000002050075a7 */ /* 0x000e26000800017f */
[----:B------:R-:W-:-:S04]  /*66e0*/  ISETP.NE.AND P1, PT, R13, 0x5, PT ;  /* 0x000000050d00780c */ /* 0x000fc80003f25270 */
[----:B------:R-:W-:Y:S02]  /*66f0*/  SEL R3, RZ, 0x1, P1 ;  /* 0x00000001ff037807 */ /* 0x000fe40000800000 */
[----:B------:R-:W-:Y:S02]  /*6700*/  SEL R13, R13, RZ, P1 ;  /* 0x000000ff0d0d7207 */ /* 0x000fe40000800000 */
[----:B------:R-:W-:-:S03]  /*6710*/  LOP3.LUT R10, R10, R3, RZ, 0x3c, !PT ;  /* 0x000000030a0a7212 */ /* 0x000fc600078e3cff */
[----:B------:R-:W-:Y:S01]  /*6720*/  IMAD R7, R13, 0x8, R0 ;  /* 0x000000080d077824 */ /* 0x000fe200078e0200 */
[----:B------:R-:W-:Y:S01]  /*6730*/  SHF.L.U32 R4, R10, 0x1f, RZ ;  /* 0x0000001f0a047819 */ /* 0x000fe200000006ff */
[----:B0-----:R-:W-:Y:S06]  /*6740*/  @!P0 BRA `(.L_x_122) ;  /* 0x00000004000c8947 */ /* 0x001fec0003800000 */
.L_x_134:
[----:B------:R-:W1:Y:S01]  /*6750*/  SYNCS.PHASECHK.TRANS64.TRYWAIT P0, [R7+URZ], R4 ;  /* 0x00000004070075a7 */ /* 0x000e62000800017f */
[----:B0-----:R-:W-:-:S05]  /*6760*/  VIADD R2, R13, 0x1 ;  /* 0x000000010d027836 */ /* 0x001fca0000000000 */
[----:B------:R-:W-:-:S04]  /*6770*/  ISETP.NE.AND P1, PT, R2, 0x5, PT ;  /* 0x000000050200780c */ /* 0x000fc80003f25270 */
[----:B------:R-:W-:Y:S02]  /*6780*/  SEL R3, RZ, 0x1, P1 ;  /* 0x00000001ff037807 */ /* 0x000fe40000800000 */
[----:B------:R-:W-:Y:S02]  /*6790*/  SEL R9, R2, RZ, P1 ;  /* 0x000000ff02097207 */ /* 0x000fe40000800000 */
[----:B------:R-:W-:-:S03]  /*67a0*/  LOP3.LUT R10, R10, R3, RZ, 0x3c, !PT ;  /* 0x000000030a0a7212 */ /* 0x000fc600078e3cff */
[----:B------:R-:W-:Y:S01]  /*67b0*/  IMAD R8, R9, 0x8, R0 ;  /* 0x0000000809087824 */ /* 0x000fe200078e0200 */
[----:B------:R-:W-:Y:S01]  /*67c0*/  SHF.L.U32 R5, R10, 0x1f, RZ ;  /* 0x0000001f0a057819 */ /* 0x000fe200000006ff */
[----:B-1----:R-:W-:Y:S06]  /*67d0*/  @!P0 BRA `(.L_x_123) ;  /* 0x0000000000fc8947 */ /* 0x002fec0003800000 */
.L_x_135:
[----:B------:R-:W1:Y:S01]  /*67e0*/  SYNCS.PHASECHK.TRANS64.TRYWAIT P0, [R8+URZ], R5 ;  /* 0x00000005080075a7 */ /* 0x000e62000800017f */
[----:B------:R-:W-:-:S05]  /*67f0*/  VIADD R2, R9, 0x1 ;  /* 0x0000000109027836 */ /* 0x000fca0000000000 */
[----:B------:R-:W-:-:S04]  /*6800*/  ISETP.NE.AND P1, PT, R2, 0x5, PT ;  /* 0x000000050200780c */ /* 0x000fc80003f25270 */
[----:B------:R-:W-:Y:S02]  /*6810*/  SEL R3, RZ, 0x1, P1 ;  /* 0x00000001ff037807 */ /* 0x000fe40000800000 */
[----:B0-----:R-:W-:Y:S02]  /*6820*/  SEL R7, R2, RZ, P1 ;  /* 0x000000ff02077207 */ /* 0x001fe40000800000 */
[----:B------:R-:W-:-:S03]  /*6830*/  LOP3.LUT R9, R10, R3, RZ, 0x3c, !PT ;  /* 0x000000030a097212 */ /* 0x000fc600078e3cff */
[----:B------:R-:W-:Y:S01]  /*6840*/  IMAD R11, R7, 0x8, R0 ;  /* 0x00000008070b7824 */ /* 0x000fe200078e0200 */
[----:B------:R-:W-:Y:S01]  /*6850*/  SHF.L.U32 R6, R9, 0x1f, RZ ;  /* 0x0000001f09067819 */ /* 0x000fe200000006ff */
[----:B-1----:R-:W-:Y:S06]  /*6860*/  @!P0 BRA `(.L_x_124) ;  /* 0x0000000000ec8947 */ /* 0x002fec0003800000 */
.L_x_136:
[----:B------:R-:W1:Y:S01]  /*6870*/  SYNCS.PHASECHK.TRANS64.TRYWAIT P0, [R11+URZ], R6 ;  /* 0x000000060b0075a7 */ /* 0x000e62000800017f */
[----:B------:R-:W-:-:S05]  /*6880*/  VIADD R2, R7, 0x1 ;  /* 0x0000000107027836 */ /* 0x000fca0000000000 */
[----:B------:R-:W-:-:S04]  /*6890*/  ISETP.NE.AND P1, PT, R2, 0x5, PT ;  /* 0x000000050200780c */ /* 0x000fc80003f25270 */
[----:B------:R-:W-:Y:S02]  /*68a0*/  SEL R4, RZ, 0x1, P1 ;  /* 0x00000001ff047807 */ /* 0x000fe40000800000 */
[----:B------:R-:W-:Y:S02]  /*68b0*/  SEL R3, R2, RZ, P1 ;  /* 0x000000ff02037207 */ /* 0x000fe40000800000 */
[----:B------:R-:W-:Y:S01]  /*68c0*/  LOP3.LUT R4, R9, R4, RZ, 0x3c, !PT ;  /* 0x0000000409047212 */ /* 0x000fe200078e3cff */
[----:B-1----:R-:W-:Y:S06]  /*68d0*/  @!P0 BRA `(.L_x_125) ;  /* 0x0000000000e48947 */ /* 0x002fec0003800000 */
.L_x_137:
[----:B------:R-:W-:Y:S01]  /*68e0*/  IMAD R3, R3, 0x8, R0 ;  /* 0x0000000803037824 */ /* 0x000fe200078e0200 */
[----:B------:R-:W-:-:S07]  /*68f0*/  SHF.L.U32 R0, R4, 0x1f, RZ ;  /* 0x0000001f04007819 */ /* 0x000fce00000006ff */
.L_x_126:
[----:B--2---:R2:W3:Y:S02]  /*6900*/  SYNCS.PHASECHK.TRANS64.TRYWAIT P0, [R3+URZ], R0 ;  /* 0x00000000030075a7 */ /* 0x0044e4000800017f */
[----:B---3--:R-:W-:Y:S05]  /*6910*/  @!P0 NANOSLEEP.SYNCS 0x989680 ;  /* 0x009896800000895d */ /* 0x008fea0003900000 */
[----:B------:R-:W3:Y:S02]  /*6920*/  @!P0 SYNCS.PHASECHK.TRANS64 P0, [R3+URZ], R0 ;  /* 0x00000000030085a7 */ /* 0x000ee4000800007f */
[----:B---3--:R-:W-:Y:S05]  /*6930*/  @!P0 BRA `(.L_x_126) ;  /* 0xfffffffc00f08947 */ /* 0x008fea000383ffff */
.L_x_120:
[----:B------:R-:W-:Y:S05]  /*6940*/  BSYNC B0 ;  /* 0x0000000000007941 */ /* 0x000fea0003800000 */
.L_x_119:
[----:B------:R-:W-:Y:S05]  /*6950*/  EXIT ;  /* 0x000000000000794d */ /* 0x000fea0003800000 */
.L_x_17:
[----:B-1----:R-:W-:-:S04]  /*6960*/  IMAD.U32 R7, RZ, RZ, UR6 ;  /* 0x00000006ff077e24 */ /* 0x002fc8000f8e00ff */
[----:B------:R1:W3:Y:S03]  /*6970*/  SYNCS.PHASECHK.TRANS64.TRYWAIT P0, [R7+URZ], R6 ;  /* 0x00000006070075a7 */ /* 0x0002e6000800017f */
[----:B---3--:R-:W-:Y:S05]  /*6980*/  @!P0 NANOSLEEP.SYNCS 0x989680 ;  /* 0x009896800000895d */ /* 0x008fea0003900000 */
[----:B------:R-:W3:Y:S02]  /*6990*/  @!P0 SYNCS.PHASECHK.TRANS64 P0, [R7+URZ], R6 ;  /* 0x00000006070085a7 */ /* 0x000ee4000800007f */
[----:B---3--:R-:W-:Y:S05]  /*69a0*/  @!P0 BRA `(.L_x_17) ;  /* 0xfffffffc00ec8947 */ /* 0x008fea000383ffff */
[----:B------:R-:W-:Y:S05]  /*69b0*/  BRA `(.L_x_16) ;  /* 0xffffffa800747947 */ /* 0x000fea000383ffff */
.L_x_23:
[----:B-1----:R-:W-:-:S04]  /*69c0*/  IMAD.U32 R8, RZ, RZ, UR12 ;  /* 0x0000000cff087e24 */ /* 0x002fc8000f8e00ff */
[----:B------:R1:W3:Y:S03]  /*69d0*/  SYNCS.PHASECHK.TRANS64.TRYWAIT P0, [R8+URZ], R7 ;  /* 0x00000007080075a7 */ /* 0x0002e6000800017f */
[----:B---3--:R-:W-:Y:S05]  /*69e0*/  @!P0 NANOSLEEP.SYNCS 0x989680 ;  /* 0x009896800000895d */ /* 0x008fea0003900000 */
[----:B------:R-:W3:Y:S02]  /*69f0*/  @!P0 SYNCS.PHASECHK.TRANS64 P0, [R8+URZ], R7 ;  /* 0x00000007080085a7 */ /* 0x000ee4000800007f */
[----:B---3--:R-:W-:Y:S05]  /*6a00*/  @!P0 BRA `(.L_x_23) ;  /* 0xfffffffc00ec8947 */ /* 0x008fea000383ffff */
[----:B------:R-:W-:Y:S05]  /*6a10*/  BRA `(.L_x_22) ;  /* 0xffffffac00f87947 */ /* 0x000fea000383ffff */
.L_x_106:
[----:B------:R-:W-:Y:S01]  /*6a20*/  BSSY B1, `(.L_x_127) ;  /* 0x0000006000017945 */ /* 0x000fe20003800000 */
[----:B------:R-:W-:-:S07]  /*6a30*/  IMAD.MOV.U32 R2, RZ, RZ, -0x1 ;  /* 0xffffffffff027424 */ /* 0x000fce00078e00ff */
[----:B------:R-:W-:Y:S05]  /*6a40*/  WARPSYNC.COLLECTIVE R2, `(.L_x_128) ;  /* 0x00000000020c7348 */ /* 0x000fea0003c00000 */
[----:B------:R-:W-:Y:S02]  /*6a50*/  ELECT P1, UR62, PT ;  /* 0x00000000003e782f */ /* 0x000fe40003820000 */
[----:B------:R-:W-:Y:S01]  /*6a60*/  MOV R2, UR62 ;  /* 0x0000003e00027c02 */ /* 0x000fe20008000f00 */
[----:B------:R-:W-:Y:S10]  /*6a70*/  ENDCOLLECTIVE ;  /* 0x000000000000791b */ /* 0x000ff40003800000 */
.L_x_128:
[----:B------:R-:W-:Y:S05]  /*6a80*/  BSYNC B1 ;  /* 0x0000000000017941 */ /* 0x000fea0003800000 */
.L_x_127:
[----:B------:R-:W-:Y:S05]  /*6a90*/  BRA `(.L_x_129) ;  /* 0xfffffff000187947 */ /* 0x000fea000383ffff */
.L_x_109:
[----:B-1----:R1:W2:Y:S02]  /*6aa0*/  SYNCS.PHASECHK.TRANS64.TRYWAIT P1, [R18+URZ+0x28], R7 ;  /* 0x00002807120075a7 */ /* 0x0022a4000802017f */
[----:B--2---:R-:W-:Y:S05]  /*6ab0*/  @!P1 NANOSLEEP.SYNCS 0x989680 ;  /* 0x009896800000995d */ /* 0x004fea0003900000 */
[----:B------:R-:W2:Y:S02]  /*6ac0*/  @!P1 SYNCS.PHASECHK.TRANS64 P1, [R18+URZ+0x28], R7 ;  /* 0x00002807120095a7 */ /* 0x000ea4000802007f */
[----:B--2---:R-:W-:Y:S05]  /*6ad0*/  @!P1 BRA `(.L_x_109) ;  /* 0xfffffffc00f09947 */ /* 0x004fea000383ffff */
[----:B------:R-:W-:Y:S05]  /*6ae0*/  BRA `(.L_x_130) ;  /* 0xfffffff0004c7947 */ /* 0x000fea000383ffff */
.L_x_118:
[----:B------:R-:W-:Y:S01]  /*6af0*/  BSSY B0, `(.L_x_131) ;  /* 0x0000006000007945 */ /* 0x000fe20003800000 */
[----:B------:R-:W-:-:S07]  /*6b00*/  IMAD.MOV.U32 R2, RZ, RZ, -0x1 ;  /* 0xffffffffff027424 */ /* 0x000fce00078e00ff */
[----:B------:R-:W-:Y:S05]  /*6b10*/  WARPSYNC.COLLECTIVE R2, `(.L_x_132) ;  /* 0x00000000020c7348 */ /* 0x000fea0003c00000 */
[----:B------:R-:W-:Y:S02]  /*6b20*/  ELECT P1, UR62, PT ;  /* 0x00000000003e782f */ /* 0x000fe40003820000 */
[----:B------:R-:W-:Y:S01]  /*6b30*/  MOV R2, UR62 ;  /* 0x0000003e00027c02 */ /* 0x000fe20008000f00 */
[----:B------:R-:W-:Y:S10]  /*6b40*/  ENDCOLLECTIVE ;  /* 0x000000000000791b */ /* 0x000ff40003800000 */
.L_x_132:
[----:B------:R-:W-:Y:S05]  /*6b50*/  BSYNC B0 ;  /* 0x0000000000007941 */ /* 0x000fea0003800000 */
.L_x_131:
[----:B------:R-:W-:Y:S01]  /*6b60*/  PLOP3.LUT P0, PT, P1, PT, PT, 0x80, 0x0 ;  /* 0x000000000000781c */ /* 0x000fe20000f0f070 */
[----:B------:R-:W-:-:S12]  /*6b70*/  BRA `(.L_x_133) ;  /* 0xfffffff800a07947 */ /* 0x000fd8000383ffff */
.L_x_122:
[----:B0-----:R0:W1:Y:S02]  /*6b80*/  SYNCS.PHASECHK.TRANS64.TRYWAIT P0, [R5+URZ], R2 ;  /* 0x00000002050075a7 */ /* 0x001064000800017f */
[----:B-1----:R-:W-:Y:S05]  /*6b90*/  @!P0 NANOSLEEP.SYNCS 0x989680 ;  /* 0x009896800000895d */ /* 0x002fea0003900000 */
[----:B------:R-:W1:Y:S02]  /*6ba0*/  @!P0 SYNCS.PHASECHK.TRANS64 P0, [R5+URZ], R2 ;  /* 0x00000002050085a7 */ /* 0x000e64000800007f */
[----:B-1----:R-:W-:Y:S05]  /*6bb0*/  @!P0 BRA `(.L_x_122) ;  /* 0xfffffffc00f08947 */ /* 0x002fea000383ffff */
[----:B------:R-:W-:Y:S05]  /*6bc0*/  BRA `(.L_x_134) ;  /* 0xfffffff800e07947 */ /* 0x000fea000383ffff */
.L_x_123:
[----:B0-----:R0:W1:Y:S02]  /*6bd0*/  SYNCS.PHASECHK.TRANS64.TRYWAIT P0, [R7+URZ], R4 ;  /* 0x00000004070075a7 */ /* 0x001064000800017f */
[----:B-1----:R-:W-:Y:S05]  /*6be0*/  @!P0 NANOSLEEP.SYNCS 0x989680 ;  /* 0x009896800000895d */ /* 0x002fea0003900000 */
[----:B------:R-:W1:Y:S02]  /*6bf0*/  @!P0 SYNCS.PHASECHK.TRANS64 P0, [R7+URZ], R4 ;  /* 0x00000004070085a7 */ /* 0x000e64000800007f */
[----:B-1----:R-:W-:Y:S05]  /*6c00*/  @!P0 BRA `(.L_x_123) ;  /* 0xfffffffc00f08947 */ /* 0x002fea000383ffff */
[----:B------:R-:W-:Y:S05]  /*6c10*/  BRA `(.L_x_135) ;  /* 0xfffffff800f07947 */ /* 0x000fea000383ffff */
.L_x_124:
[----:B0-----:R0:W1:Y:S02]  /*6c20*/  SYNCS.PHASECHK.TRANS64.TRYWAIT P0, [R8+URZ], R5 ;  /* 0x00000005080075a7 */ /* 0x001064000800017f */
[----:B-1----:R-:W-:Y:S05]  /*6c30*/  @!P0 NANOSLEEP.SYNCS 0x989680 ;  /* 0x009896800000895d */ /* 0x002fea0003900000 */
[----:B------:R-:W1:Y:S02]  /*6c40*/  @!P0 SYNCS.PHASECHK.TRANS64 P0, [R8+URZ], R5 ;  /* 0x00000005080085a7 */ /* 0x000e64000800007f */
[----:B-1----:R-:W-:Y:S05]  /*6c50*/  @!P0 BRA `(.L_x_124) ;  /* 0xfffffffc00f08947 */ /* 0x002fea000383ffff */
[----:B------:R-:W-:Y:S05]  /*6c60*/  BRA `(.L_x_136) ;  /* 0xfffffffc00007947 */ /* 0x000fea000383ffff */
.L_x_125:
[----:B-1----:R1:W2:Y:S02]  /*6c70*/  SYNCS.PHASECHK.TRANS64.TRYWAIT P0, [R11+URZ], R6 ;  /* 0x000000060b0075a7 */ /* 0x0022a4000800017f */
[----:B--2---:R-:W-:Y:S05]  /*6c80*/  @!P0 NANOSLEEP.SYNCS 0x989680 ;  /* 0x009896800000895d */ /* 0x004fea0003900000 */
[----:B------:R-:W2:Y:S02]  /*6c90*/  @!P0 SYNCS.PHASECHK.TRANS64 P0, [R11+URZ], R6 ;  /* 0x000000060b0085a7 */ /* 0x000ea4000800007f */
[----:B--2---:R-:W-:Y:S05]  /*6ca0*/  @!P0 BRA `(.L_x_125) ;  /* 0xfffffffc00f08947 */ /* 0x004fea000383ffff */
[----:B------:R-:W-:Y:S05]  /*6cb0*/  BRA `(.L_x_137) ;  /* 0xfffffffc00087947 */ /* 0x000fea000383ffff */
.L_x_138:
[----:B------:R-:W-:-:S00]  /*6cc0*/  BRA `(.L_x_138) ;  /* 0xfffffffc00fc7947 */ /* 0x000fc0000383ffff */
[----:B------:R-:W-:-:S00]  /*6cd0*/  NOP ;  /* 0x0000000000007918 */ /* 0x000fc00000000000 */
        /* <DEDUP_REMOVED lines=10> */
.L_x_139:


//--------------------- .nv.shared._ZN7cutlass13device_kernelINS_4gemm6kernel13GemmUniversalIN4cute5tupleIJiiiiEEENS1_10collective13CollectiveMmaINS1_37MainloopSm90TmaGmmaWarpSpecializedFP8ILi5ENS5_IJNS4_1CILi1EEESB_SB_EEENS1_35KernelTmaWarpSpecializedCooperativeEEENS5_IJNSA_ILi128EEENSA_ILi64EEESG_EEENS_12float_e4m3_tENS5_IJlSB_lEEESI_SJ_NS4_8TiledMMAINS4_8MMA_AtomIJNS4_4SM904GMMA30MMA_64x64x32_F32E4M3E4M3_SS_TNILNSN_7ScaleInE1ELSP_1EEEEEENS4_6LayoutINS5_IJNSA_ILi2EEESB_SB_EEENS5_IJSB_NSA_ILi0EEESV_EEEEENS5_IJNS4_10UnderscoreESY_SY_EEEEENS4_13SM90_TMA_LOADENS4_14ComposedLayoutINS4_7SwizzleILi2ELi4ELi3EEENS4_18smem_ptr_flag_bitsILi8EEENSS_INS5_IJNSA_ILi8EEESG_EEENS5_IJSG_SB_EEEEEEEvNS4_8identityES11_S1B_vS1C_EENS_8epilogue10collective6detail29Sm90TmaWarpSpecializedAdapterINS1F_15DefaultEpilogueISI_SJ_SJ_NS1E_6thread17LinearCombinationISI_Li1EffLNS1J_9ScaleType4KindE0ELNS_15FloatRoundStyleE2ESI_EENS1_15EpilogueDefaultEEEEEvvEEEEvNT_6ParamsE --------------------------
	.section	.nv.shared._ZN7cutlass13device_kernelINS_4gemm6kernel13GemmUniversalIN4cute5tupleIJiiiiEEENS1_10collective13CollectiveMmaINS1_37MainloopSm90TmaGmmaWarpSpecializedFP8ILi5ENS5_IJNS4_1CILi1EEESB_SB_EEENS1_35KernelTmaWarpSpecializedCooperativeEEENS5_IJNSA_ILi128EEENSA_ILi64EEESG_EEENS_12float_e4m3_tENS5_IJlSB_lEEESI_SJ_NS4_8TiledMMAINS4_8MMA_AtomIJNS4_4SM904GMMA30MMA_64x64x32_F32E4M3E4M3_SS_TNILNSN_7ScaleInE1ELSP_1EEEEEENS4_6LayoutINS5_IJNSA_ILi2EEESB_SB_EEENS5_IJSB_NSA_ILi0EEESV_EEEEENS5_IJNS4_10UnderscoreESY_SY_EEEEENS4_13SM90_TMA_LOADENS4_14ComposedLayoutINS4_7SwizzleILi2ELi4ELi3EEENS4_18smem_ptr_flag_bitsILi8EEENSS_INS5_IJNSA_ILi8EEESG_EEENS5_IJSG_SB_EEEEEEEvNS4_8identityES11_S1B_vS1C_EENS_8epilogue10collective6detail29Sm90TmaWarpSpecializedAdapterINS1F_15DefaultEpilogueISI_SJ_SJ_NS1E_6thread17LinearCombinationISI_Li1EffLNS1J_9ScaleType4KindE0ELNS_15FloatRoundStyleE2ESI_EENS1_15EpilogueDefaultEEEEEvvEEEEvNT_6ParamsE,"aw",@nobits
	.sectionflags	@""
	.align	16
	.zero		1024


//--------------------- .nv.shared.reserved.0     --------------------------
	.section	.nv.shared.reserved.0,"aw",@nobits
	.weak		__nv_reservedSMEM_offset_0_alias
	.size		__nv_reservedSMEM_offset_0_alias, 0, 0
	.other		__nv_reservedSMEM_offset_0_alias,@"STO_CUDA_RESERVED_SHARED STV_DEFAULT"
__nv_reservedSMEM_offset_0_alias:
	.zero		0


//--------------------- .nv.global                --------------------------
	.section	.nv.global,"aw",@nobits
.nv.global:
	.type		_ZN39_INTERNAL_ea214e3f_4_k_cu_97a0fbb7_48754cute1_E,@object
	.size		_ZN39_INTERNAL_ea214e3f_4_k_cu_97a0fbb7_48754cute1_E,(_ZN39_INTERNAL_ea214e3f_4_k_cu_97a0fbb7_48754cuda3std3__45__cpo6cbeginE - _ZN39_INTERNAL_ea214e3f_4_k_cu_97a0fbb7_48754cute1_E)
_ZN39_INTERNAL_ea214e3f_4_k_cu_97a0fbb7_48754cute1_E:
	.zero		1
	.type		_ZN39_INTERNAL_ea214e3f_4_k_cu_97a0fbb7_48754cuda3std3__45__cpo6cbeginE,@object
	.size		_ZN39_INTERNAL_ea214e3f_4_k_cu_97a0fbb7_48754cuda3std3__45__cpo6cbeginE,(_ZN39_INTERNAL_ea214e3f_4_k_cu_97a0fbb7_48754cuda3std3__48in_placeE - _ZN39_INTERNAL_ea214e3f_4_k_cu_97a0fbb7_48754cuda3std3__45__cpo6cbeginE)
_ZN39_INTERNAL_ea214e3f_4_k_cu_97a0fbb7_48754cuda3std3__45__cpo6cbeginE:
	.zero		1
	.type		_ZN39_INTERNAL_ea214e3f_4_k_cu_97a0fbb7_48754cuda3std3__48in_placeE,@object
	.size		_ZN39_INTERNAL_ea214e3f_4_k_cu_97a0fbb7_48754cuda3std3__48in_placeE,(_ZN39_INTERNAL_ea214e3f_4_k_cu_97a0fbb7_48754cuda3std6ranges3__45__cpo9iter_moveE - _ZN39_INTERNAL_ea214e3f_4_k_cu_97a0fbb7_48754cuda3std3__48in_placeE)
_ZN39_INTERNAL_ea214e3f_4_k_cu_97a0fbb7_48754cuda3std3__48in_placeE:
	.zero		1
	.type		_ZN39_INTERNAL_ea214e3f_4_k_cu_97a0fbb7_48754cuda3std6ranges3__45__cpo9iter_moveE,@object
	.size		_ZN39_INTERNAL_ea214e3f_4_k_cu_97a0fbb7_48754cuda3std6ranges3__45__cpo9iter_moveE,(_ZN39_INTERNAL_ea214e3f_4_k_cu_97a0fbb7_48754cuda3std3__45__cpo5beginE - _ZN39_INTERNAL_ea214e3f_4_k_cu_97a0fbb7_48754cuda3std6ranges3__45__cpo9iter_moveE)
_ZN39_INTERNAL_ea214e3f_4_k_cu_97a0fbb7_48754cuda3std6ranges3__45__cpo9iter_moveE:
	.zero		1
	.type		_ZN39_INTERNAL_ea214e3f_4_k_cu_97a0fbb7_48754cuda3std3__45__cpo5beginE,@object
	.size		_ZN39_INTERNAL_ea214e3f_4_k_cu_97a0fbb7_48754cuda3std3__45__cpo5beginE,(_ZN39_INTERNAL_ea214e3f_4_k_cu_97a0fbb7_48754cuda3std3__441_GLOBAL__N__ea214e3f_4_k_cu_97a0fbb7_48756ignoreE - _ZN39_INTERNAL_ea214e3f_4_k_cu_97a0fbb7_48754cuda3std3__45__cpo5beginE)
_ZN39_INTERNAL_ea214e3f_4_k_cu_97a0fbb7_48754cuda3std3__45__cpo5beginE:
	.zero		1
	.type		_ZN39_INTERNAL_ea214e3f_4_k_cu_97a0fbb7_48754cuda3std3__441_GLOBAL__N__ea214e3f_4_k_cu_97a0fbb7_48756ignoreE,@object
	.size		_ZN39_INTERNAL_ea214e3f_4_k_cu_97a0fbb7_48754cuda3std3__441_GLOBAL__N__ea214e3f_4_k_cu_97a0fbb7_48756ignoreE,(_ZN39_INTERNAL_ea214e3f_4_k_cu_97a0fbb7_48754cute7productE - _ZN39_INTERNAL_ea214e3f_4_k_cu_97a0fbb7_48754cuda3std3__441_GLOBAL__N__ea214e3f_4_k_cu_97a0fbb7_48756ignoreE)
_ZN39_INTERNAL_ea214e3f_4_k_cu_97a0fbb7_48754cuda3std3__441_GLOBAL__N__ea214e3f_4_k_cu_97a0fbb7_48756ignoreE:
	.zero		1
	.type		_ZN39_INTERNAL_ea214e3f_4_k_cu_97a0fbb7_48754cute7productE,@object
	.size		_ZN39_INTERNAL_ea214e3f_4_k_cu_97a0fbb7_48754cute7productE,(_ZN39_INTERNAL_ea214e3f_4_k_cu_97a0fbb7_48754cuda3std3__45__cpo3endE - _ZN39_INTERNAL_ea214e3f_4_k_cu_97a0fbb7_48754cute7productE)
_ZN39_INTERNAL_ea214e3f_4_k_cu_97a0fbb7_48754cute7productE:
	.zero		1
	.type		_ZN39_INTERNAL_ea214e3f_4_k_cu_97a0fbb7_48754cuda3std3__45__cpo3endE,@object
	.size		_ZN39_INTERNAL_ea214e3f_4_k_cu_97a0fbb7_48754cuda3std3__45__cpo3endE,(_ZN39_INTERNAL_ea214e3f_4_k_cu_97a0fbb7_48754cuda3std3__419piecewise_constructE - _ZN39_INTERNAL_ea214e3f_4_k_cu_97a0fbb7_48754cuda3std3__45__cpo3endE)
_ZN39_INTERNAL_ea214e3f_4_k_cu_97a0fbb7_48754cuda3std3__45__cpo3endE:
	.zero		1
	.type		_ZN39_INTERNAL_ea214e3f_4_k_cu_97a0fbb7_48754cuda3std3__419piecewise_constructE,@object
	.size		_ZN39_INTERNAL_ea214e3f_4_k_cu_97a0fbb7_48754cuda3std3__419piecewise_constructE,(_ZN39_INTERNAL_ea214e3f_4_k_cu_97a0fbb7_48754cuda3std3__45__cpo4cendE - _ZN39_INTERNAL_ea214e3f_4_k_cu_97a0fbb7_48754cuda3std3__419piecewise_constructE)
_ZN39_INTERNAL_ea214e3f_4_k_cu_97a0fbb7_48754cuda3std3__419piecewise_constructE:
	.zero		1
	.type		_ZN39_INTERNAL_ea214e3f_4_k_cu_97a0fbb7_48754cuda3std3__45__cpo4cendE,@object
	.size		_ZN39_INTERNAL_ea214e3f_4_k_cu_97a0fbb7_48754cuda3std3__45__cpo4cendE,(_ZN39_INTERNAL_ea214e3f_4_k_cu_97a0fbb7_48754cuda3std6ranges3__45__cpo4swapE - _ZN39_INTERNAL_ea214e3f_4_k_cu_97a0fbb7_48754cuda3std3__45__cpo4cendE)
_ZN39_INTERNAL_ea214e3f_4_k_cu_97a0fbb7_48754cuda3std3__45__cpo4cendE:
	.zero		1
	.type		_ZN39_INTERNAL_ea214e3f_4_k_cu_97a0fbb7_48754cuda3std6ranges3__45__cpo4swapE,@object
	.size		_ZN39_INTERNAL_ea214e3f_4_k_cu_97a0fbb7_48754cuda3std6ranges3__45__cpo4swapE,(.L_7 - _ZN39_INTERNAL_ea214e3f_4_k_cu_97a0fbb7_48754cuda3std6ranges3__45__cpo4swapE)
_ZN39_INTERNAL_ea214e3f_4_k_cu_97a0fbb7_48754cuda3std6ranges3__45__cpo4swapE:
	.zero		1
.L_7:


//--------------------- .nv.constant0._ZN7cutlass13device_kernelINS_4gemm6kernel13GemmUniversalIN4cute5tupleIJiiiiEEENS1_10collective13CollectiveMmaINS1_37MainloopSm90TmaGmmaWarpSpecializedFP8ILi5ENS5_IJNS4_1CILi1EEESB_SB_EEENS1_35KernelTmaWarpSpecializedCooperativeEEENS5_IJNSA_ILi128EEENSA_ILi64EEESG_EEENS_12float_e4m3_tENS5_IJlSB_lEEESI_SJ_NS4_8TiledMMAINS4_8MMA_AtomIJNS4_4SM904GMMA30MMA_64x64x32_F32E4M3E4M3_SS_TNILNSN_7ScaleInE1ELSP_1EEEEEENS4_6LayoutINS5_IJNSA_ILi2EEESB_SB_EEENS5_IJSB_NSA_ILi0EEESV_EEEEENS5_IJNS4_10UnderscoreESY_SY_EEEEENS4_13SM90_TMA_LOADENS4_14ComposedLayoutINS4_7SwizzleILi2ELi4ELi3EEENS4_18smem_ptr_flag_bitsILi8EEENSS_INS5_IJNSA_ILi8EEESG_EEENS5_IJSG_SB_EEEEEEEvNS4_8identityES11_S1B_vS1C_EENS_8epilogue10collective6detail29Sm90TmaWarpSpecializedAdapterINS1F_15DefaultEpilogueISI_SJ_SJ_NS1E_6thread17LinearCombinationISI_Li1EffLNS1J_9ScaleType4KindE0ELNS_15FloatRoundStyleE2ESI_EENS1_15EpilogueDefaultEEEEEvvEEEEvNT_6ParamsE --------------------------
	.section	.nv.constant0._ZN7cutlass13device_kernelINS_4gemm6kernel13GemmUniversalIN4cute5tupleIJiiiiEEENS1_10collective13CollectiveMmaINS1_37MainloopSm90TmaGmmaWarpSpecializedFP8ILi5ENS5_IJNS4_1CILi1EEESB_SB_EEENS1_35KernelTmaWarpSpecializedCooperativeEEENS5_IJNSA_ILi128EEENSA_ILi64EEESG_EEENS_12float_e4m3_tENS5_IJlSB_lEEESI_SJ_NS4_8TiledMMAINS4_8MMA_AtomIJNS4_4SM904GMMA30MMA_64x64x32_F32E4M3E4M3_SS_TNILNSN_7ScaleInE1ELSP_1EEEEEENS4_6LayoutINS5_IJNSA_ILi2EEESB_SB_EEENS5_IJSB_NSA_ILi0EEESV_EEEEENS5_IJNS4_10UnderscoreESY_SY_EEEEENS4_13SM90_TMA_LOADENS4_14ComposedLayoutINS4_7SwizzleILi2ELi4ELi3EEENS4_18smem_ptr_flag_bitsILi8EEENSS_INS5_IJNSA_ILi8EEESG_EEENS5_IJSG_SB_EEEEEEEvNS4_8identityES11_S1B_vS1C_EENS_8epilogue10collective6detail29Sm90TmaWarpSpecializedAdapterINS1F_15DefaultEpilogueISI_SJ_SJ_NS1E_6thread17LinearCombinationISI_Li1EffLNS1J_9ScaleType4KindE0ELNS_15FloatRoundStyleE2ESI_EENS1_15EpilogueDefaultEEEEEvvEEEEvNT_6ParamsE,"a",@progbits
	.sectionflags	@""
	.align	4
.nv.constant0._ZN7cutlass13device_kernelINS_4gemm6kernel13GemmUniversalIN4cute5tupleIJiiiiEEENS1_10collective13CollectiveMmaINS1_37MainloopSm90TmaGmmaWarpSpecializedFP8ILi5ENS5_IJNS4_1CILi1EEESB_SB_EEENS1_35KernelTmaWarpSpecializedCooperativeEEENS5_IJNSA_ILi128EEENSA_ILi64EEESG_EEENS_12float_e4m3_tENS5_IJlSB_lEEESI_SJ_NS4_8TiledMMAINS4_8MMA_AtomIJNS4_4SM904GMMA30MMA_64x64x32_F32E4M3E4M3_SS_TNILNSN_7ScaleInE1ELSP_1EEEEEENS4_6LayoutINS5_IJNSA_ILi2EEESB_SB_EEENS5_IJSB_NSA_ILi0EEESV_EEEEENS5_IJNS4_10UnderscoreESY_SY_EEEEENS4_13SM90_TMA_LOADENS4_14ComposedLayoutINS4_7SwizzleILi2ELi4ELi3EEENS4_18smem_ptr_flag_bitsILi8EEENSS_INS5_IJNSA_ILi8EEESG_EEENS5_IJSG_SB_EEEEEEEvNS4_8identityES11_S1B_vS1C_EENS_8epilogue10collective6detail29Sm90TmaWarpSpecializedAdapterINS1F_15DefaultEpilogueISI_SJ_SJ_NS1E_6thread17LinearCombinationISI_Li1EffLNS1J_9ScaleType4KindE0ELNS_15FloatRoundStyleE2ESI_EENS1_15EpilogueDefaultEEEEEvvEEEEvNT_6ParamsE:
	.zero		1664


//--------------------- SYMBOLS --------------------------

	.type		.nv.reservedSmem.offset0,@object
	.size		.nv.reservedSmem.offset0,0x4
